// auto-generated by cutlass_sweep.gemm — config: {"arch": "sm_90", "cluster_m": 1, "cluster_n": 4, "dtype": "int8", "dtype_b": "int8", "layout": "nt", "stages": 0, "tile_k": 32, "tile_m": 64, "tile_n": 256}
#include "cutlass/cutlass.h"
#include "cutlass/gemm/collective/collective_builder.hpp"
#include "cutlass/gemm/device/gemm_universal_adapter.h"
#include "cutlass/gemm/kernel/gemm_universal.hpp"
#include "cutlass/epilogue/collective/collective_builder.hpp"

using ElemA = int8_t;
using ElemB = int8_t;
using ElemCD = int8_t;
using Acc  = int32_t;
using TileShape    = cute::Shape<cute::_64, cute::_256, cute::_32>;
using ClusterShape = cute::Shape<cute::_1, cute::_4, cute::_1>;

using CollectiveEpilogue = typename cutlass::epilogue::collective::CollectiveBuilder<
    cutlass::arch::Sm90, cutlass::arch::OpClassTensorOp,
    TileShape, ClusterShape,
    cutlass::epilogue::collective::EpilogueTileAuto,
    Acc, Acc,
    ElemCD, cutlass::layout::RowMajor, 128 / cutlass::sizeof_bits<ElemCD>::value,
    ElemCD, cutlass::layout::RowMajor, 128 / cutlass::sizeof_bits<ElemCD>::value,
    cutlass::epilogue::collective::EpilogueScheduleAuto
  >::CollectiveOp;

using CollectiveMainloop = typename cutlass::gemm::collective::CollectiveBuilder<
    cutlass::arch::Sm90, cutlass::arch::OpClassTensorOp,
    ElemA, cutlass::layout::RowMajor, 128 / cutlass::sizeof_bits<ElemA>::value,
    ElemB, cutlass::layout::ColumnMajor, 128 / cutlass::sizeof_bits<ElemB>::value,
    Acc,
    TileShape, ClusterShape,
    cutlass::gemm::collective::StageCountAutoCarveout<static_cast<int>(sizeof(typename CollectiveEpilogue::SharedStorage))>,
    cutlass::gemm::collective::KernelScheduleAuto
  >::CollectiveOp;

using GemmKernel = cutlass::gemm::kernel::GemmUniversal<
    cute::Shape<int,int,int,int>,
    CollectiveMainloop,
    CollectiveEpilogue
>;
using Gemm = cutlass::gemm::device::GemmUniversalAdapter<GemmKernel>;

// Force the device kernel symbol into the cubin without needing a host main.
auto* _anchor = &cutlass::device_kernel<GemmKernel>;


// ===== COMPILED SASS (sm_90a) =====

	.target	sm_90a

	.elftype	@"ET_EXEC"


//--------------------- .note.nv.tkinfo           --------------------------
	.section	.note.nv.tkinfo,"",@"SHT_NOTE"
	.sectionflags	@"SHF_NOTE_NV_TKINFO"
	.tkinfo
        /*0018*/ 	.word	0x00000002
        /*0030*/ 	.string	""
        /*0030*/ 	.string	"ptxas"
        /*0030*/ 	.string	"Cuda compilation tools, release 13.0, V13.0.88"
        /*0030*/ 	.string	"Build cuda_13.0.r13.0/compiler.36424714_0"
        /*0030*/ 	.string	"-arch sm_90a -m 64 "



//--------------------- .note.nv.cuinfo           --------------------------
	.section	.note.nv.cuinfo,"",@"SHT_NOTE"
	.sectionflags	@"SHF_NOTE_NV_CUINFO"
        /*0018*/ 	.short	0x0002
        /*001a*/ 	.short	0x005a
        /*001c*/ 	.short	0x0082
	.zero		2


//--------------------- .nv.info                  --------------------------
	.section	.nv.info,"",@"SHT_CUDA_INFO"
	.align	4


	//----- nvinfo : EIATTR_REGCOUNT
	.align		4
        /*0000*/ 	.byte	0x04, 0x2f
        /*0002*/ 	.short	(.L_15 - .L_14)
	.align		4
.L_14:
        /*0004*/ 	.word	index@(_ZN7cutlass13device_kernelINS_4gemm6kernel13GemmUniversalIN4cute5tupleIJiiiiEEENS1_10collective13CollectiveMmaINS1_34MainloopSm90TmaGmmaWarpSpecializedILi22ENS5_IJNS4_1CILi1EEENSA_ILi4EEESB_EEENS1_32KernelTmaWarpSpecializedPingpongEEENS5_IJNSA_ILi64EEENSA_ILi256EEENSA_ILi32EEEEEEaNS5_IJlSB_lEEEaSK_NS4_8TiledMMAINS4_8MMA_AtomIJNS4_4SM904GMMA27MMA_64x256x32_S32S8S8_SS_TNEEEENS4_6LayoutINS5_IJSB_SB_SB_EEENS5_IJNSA_ILi0EEEST_ST_EEEEENS5_IJNS4_10UnderscoreESW_SW_EEEEENS4_23SM90_TMA_LOAD_MULTICASTENS4_14ComposedLayoutINS4_7SwizzleILi1ELi4ELi3EEENS4_18smem_ptr_flag_bitsILi8EEENSR_INS5_IJNSA_ILi8EEESI_EEENS5_IJSI_SB_EEEEEEEvNS4_8identityENS4_13SM90_TMA_LOADES19_vS1A_EENS_8epilogue10collective6detail29Sm90TmaWarpSpecializedAdapterINS1E_15DefaultEpilogueIaSK_SK_NS1D_6thread17LinearCombinationIaLi1EiiLNS1I_9ScaleType4KindE0ELNS_15FloatRoundStyleE2EaEENS1_15EpilogueDefaultEEEEEvvEEEEvNT_6ParamsE)
        /*0008*/ 	.word	0x000000a8


	//----- nvinfo : EIATTR_FRAME_SIZE
	.align		4
.L_15:
        /*000c*/ 	.byte	0x04, 0x11
        /*000e*/ 	.short	(.L_17 - .L_16)
	.align		4
.L_16:
        /*0010*/ 	.word	index@(_ZN7cutlass13device_kernelINS_4gemm6kernel13GemmUniversalIN4cute5tupleIJiiiiEEENS1_10collective13CollectiveMmaINS1_34MainloopSm90TmaGmmaWarpSpecializedILi22ENS5_IJNS4_1CILi1EEENSA_ILi4EEESB_EEENS1_32KernelTmaWarpSpecializedPingpongEEENS5_IJNSA_ILi64EEENSA_ILi256EEENSA_ILi32EEEEEEaNS5_IJlSB_lEEEaSK_NS4_8TiledMMAINS4_8MMA_AtomIJNS4_4SM904GMMA27MMA_64x256x32_S32S8S8_SS_TNEEEENS4_6LayoutINS5_IJSB_SB_SB_EEENS5_IJNSA_ILi0EEEST_ST_EEEEENS5_IJNS4_10UnderscoreESW_SW_EEEEENS4_23SM90_TMA_LOAD_MULTICASTENS4_14ComposedLayoutINS4_7SwizzleILi1ELi4ELi3EEENS4_18smem_ptr_flag_bitsILi8EEENSR_INS5_IJNSA_ILi8EEESI_EEENS5_IJSI_SB_EEEEEEEvNS4_8identityENS4_13SM90_TMA_LOADES19_vS1A_EENS_8epilogue10collective6detail29Sm90TmaWarpSpecializedAdapterINS1E_15DefaultEpilogueIaSK_SK_NS1D_6thread17LinearCombinationIaLi1EiiLNS1I_9ScaleType4KindE0ELNS_15FloatRoundStyleE2EaEENS1_15EpilogueDefaultEEEEEvvEEEEvNT_6ParamsE)
        /*0014*/ 	.word	0x00000008


	//----- nvinfo : EIATTR_MIN_STACK_SIZE
	.align		4
.L_17:
        /*0018*/ 	.byte	0x04, 0x12
        /*001a*/ 	.short	(.L_19 - .L_18)
	.align		4
.L_18:
        /*001c*/ 	.word	index@(_ZN7cutlass13device_kernelINS_4gemm6kernel13GemmUniversalIN4cute5tupleIJiiiiEEENS1_10collective13CollectiveMmaINS1_34MainloopSm90TmaGmmaWarpSpecializedILi22ENS5_IJNS4_1CILi1EEENSA_ILi4EEESB_EEENS1_32KernelTmaWarpSpecializedPingpongEEENS5_IJNSA_ILi64EEENSA_ILi256EEENSA_ILi32EEEEEEaNS5_IJlSB_lEEEaSK_NS4_8TiledMMAINS4_8MMA_AtomIJNS4_4SM904GMMA27MMA_64x256x32_S32S8S8_SS_TNEEEENS4_6LayoutINS5_IJSB_SB_SB_EEENS5_IJNSA_ILi0EEEST_ST_EEEEENS5_IJNS4_10UnderscoreESW_SW_EEEEENS4_23SM90_TMA_LOAD_MULTICASTENS4_14ComposedLayoutINS4_7SwizzleILi1ELi4ELi3EEENS4_18smem_ptr_flag_bitsILi8EEENSR_INS5_IJNSA_ILi8EEESI_EEENS5_IJSI_SB_EEEEEEEvNS4_8identityENS4_13SM90_TMA_LOADES19_vS1A_EENS_8epilogue10collective6detail29Sm90TmaWarpSpecializedAdapterINS1E_15DefaultEpilogueIaSK_SK_NS1D_6thread17LinearCombinationIaLi1EiiLNS1I_9ScaleType4KindE0ELNS_15FloatRoundStyleE2EaEENS1_15EpilogueDefaultEEEEEvvEEEEvNT_6ParamsE)
        /*0020*/ 	.word	0x00000008
.L_19:


//--------------------- .nv.compat                --------------------------
	.section	.nv.compat,"",@"SHT_CUDA_COMPAT_INFO"
	.align	4
        /*0000*/ 	.byte	0x02, 0x09, 0x01, 0x00, 0x02, 0x02, 0x04, 0x00, 0x02, 0x05, 0x05, 0x00, 0x03, 0x07, 0x01, 0x01
        /*0010*/ 	.byte	0x02, 0x03, 0x01, 0x00, 0x02, 0x06, 0x01, 0x00, 0x04, 0x0b, 0x08, 0x00, 0x00, 0x00, 0x00, 0x00
        /*0020*/ 	.byte	0x00, 0x00, 0x00, 0x00


//--------------------- .nv.info._ZN7cutlass13device_kernelINS_4gemm6kernel13GemmUniversalIN4cute5tupleIJiiiiEEENS1_10collective13CollectiveMmaINS1_34MainloopSm90TmaGmmaWarpSpecializedILi22ENS5_IJNS4_1CILi1EEENSA_ILi4EEESB_EEENS1_32KernelTmaWarpSpecializedPingpongEEENS5_IJNSA_ILi64EEENSA_ILi256EEENSA_ILi32EEEEEEaNS5_IJlSB_lEEEaSK_NS4_8TiledMMAINS4_8MMA_AtomIJNS4_4SM904GMMA27MMA_64x256x32_S32S8S8_SS_TNEEEENS4_6LayoutINS5_IJSB_SB_SB_EEENS5_IJNSA_ILi0EEEST_ST_EEEEENS5_IJNS4_10UnderscoreESW_SW_EEEEENS4_23SM90_TMA_LOAD_MULTICASTENS4_14ComposedLayoutINS4_7SwizzleILi1ELi4ELi3EEENS4_18smem_ptr_flag_bitsILi8EEENSR_INS5_IJNSA_ILi8EEESI_EEENS5_IJSI_SB_EEEEEEEvNS4_8identityENS4_13SM90_TMA_LOADES19_vS1A_EENS_8epilogue10collective6detail29Sm90TmaWarpSpecializedAdapterINS1E_15DefaultEpilogueIaSK_SK_NS1D_6thread17LinearCombinationIaLi1EiiLNS1I_9ScaleType4KindE0ELNS_15FloatRoundStyleE2EaEENS1_15EpilogueDefaultEEEEEvvEEEEvNT_6ParamsE --------------------------
	.section	.nv.info._ZN7cutlass13device_kernelINS_4gemm6kernel13GemmUniversalIN4cute5tupleIJiiiiEEENS1_10collective13CollectiveMmaINS1_34MainloopSm90TmaGmmaWarpSpecializedILi22ENS5_IJNS4_1CILi1EEENSA_ILi4EEESB_EEENS1_32KernelTmaWarpSpecializedPingpongEEENS5_IJNSA_ILi64EEENSA_ILi256EEENSA_ILi32EEEEEEaNS5_IJlSB_lEEEaSK_NS4_8TiledMMAINS4_8MMA_AtomIJNS4_4SM904GMMA27MMA_64x256x32_S32S8S8_SS_TNEEEENS4_6LayoutINS5_IJSB_SB_SB_EEENS5_IJNSA_ILi0EEEST_ST_EEEEENS5_IJNS4_10UnderscoreESW_SW_EEEEENS4_23SM90_TMA_LOAD_MULTICASTENS4_14ComposedLayoutINS4_7SwizzleILi1ELi4ELi3EEENS4_18smem_ptr_flag_bitsILi8EEENSR_INS5_IJNSA_ILi8EEESI_EEENS5_IJSI_SB_EEEEEEEvNS4_8identityENS4_13SM90_TMA_LOADES19_vS1A_EENS_8epilogue10collective6detail29Sm90TmaWarpSpecializedAdapterINS1E_15DefaultEpilogueIaSK_SK_NS1D_6thread17LinearCombinationIaLi1EiiLNS1I_9ScaleType4KindE0ELNS_15FloatRoundStyleE2EaEENS1_15EpilogueDefaultEEEEEvvEEEEvNT_6ParamsE,"",@"SHT_CUDA_INFO"
	.sectionflags	@""
	.align	4


	//----- nvinfo : EIATTR_CUDA_API_VERSION
	.align		4
        /*0000*/ 	.byte	0x04, 0x37
        /*0002*/ 	.short	(.L_21 - .L_20)
.L_20:
        /*0004*/ 	.word	0x00000082


	//----- nvinfo : EIATTR_KPARAM_INFO
	.align		4
.L_21:
        /*0008*/ 	.byte	0x04, 0x17
        /*000a*/ 	.short	(.L_23 - .L_22)
.L_22:
        /*000c*/ 	.word	0x00000000
        /*0010*/ 	.short	0x0000
        /*0012*/ 	.short	0x0070
        /*0014*/ 	.byte	0x00, 0xf0, 0x01, 0x10


	//----- nvinfo : EIATTR_SPARSE_MMA_MASK
	.align		4
.L_23:
        /*0018*/ 	.byte	0x03, 0x50
        /*001a*/ 	.short	0x0000


	//----- nvinfo : EIATTR_MAXREG_COUNT
	.align		4
        /*001c*/ 	.byte	0x03, 0x1b
        /*001e*/ 	.short	0x00a8


	//----- nvinfo : EIATTR_NUM_BARRIERS
	.align		4
        /*0020*/ 	.byte	0x02, 0x4c
        /*0022*/ 	.byte	0x01
	.zero		1


	//----- nvinfo : EIATTR_EXTERNS
	.align		4
        /*0024*/ 	.byte	0x04, 0x0f
        /*0026*/ 	.short	(.L_25 - .L_24)


	//   ....[0]....
	.align		4
.L_24:
        /*0028*/ 	.word	index@(__assertfail)


	//----- nvinfo : EIATTR_ANNOTATIONS
	.align		4
.L_25:
        /*002c*/ 	.byte	0x04, 0x55
        /*002e*/ 	.short	(.L_27 - .L_26)


	//   ....[0]....
.L_26:
        /*0030*/ 	.word	0x00000001
        /*0034*/ 	.byte	0xb0, 0x0f, 0x00, 0x00, 0x01, 0x00, 0x00, 0x00, 0xd0, 0x84, 0x00, 0x00, 0x01, 0x00, 0x00, 0x00
        /*0044*/ 	.byte	0x50, 0x91, 0x00, 0x00


	//----- nvinfo : EIATTR_MERCURY_ISA_VERSION
	.align		4
.L_27:
        /*0048*/ 	.byte	0x03, 0x5f
        /*004a*/ 	.short	0x0101


	//----- nvinfo : EIATTR_INT_WARP_WIDE_INSTR_OFFSETS
	.align		4
        /*004c*/ 	.byte	0x04, 0x31
        /*004e*/ 	.short	(.L_29 - .L_28)


	//   ....[0]....
.L_28:
        /*0050*/ 	.word	0x00000700


	//   ....[1]....
        /*0054*/ 	.word	0x00000740


	//   ....[2]....
        /*0058*/ 	.word	0x00000880


	//   ....[3]....
        /*005c*/ 	.word	0x00000890


	//   ....[4]....
        /*0060*/ 	.word	0x000008b0


	//   ....[5]....
        /*0064*/ 	.word	0x000008d0


	//   ....[6]....
        /*0068*/ 	.word	0x00000980


	//   ....[7]....
        /*006c*/ 	.word	0x000009d0


	//   ....[8]....
        /*0070*/ 	.word	0x00001f40


	//----- nvinfo : EIATTR_COOP_GROUP_MASK_REGIDS
	.align		4
.L_29:
        /*0074*/ 	.byte	0x04, 0x29
        /*0076*/ 	.short	(.L_31 - .L_30)


	//   ....[0]....
.L_30:
        /*0078*/ 	.word	0xffffffff


	//   ....[1]....
        /*007c*/ 	.word	0xffffffff


	//   ....[2]....
        /*0080*/ 	.word	0xffffffff


	//   ....[3]....
        /*0084*/ 	.word	0xffffffff


	//   ....[4]....
        /*0088*/ 	.word	0xffffffff


	//   ....[5]....
        /*008c*/ 	.word	0xffffffff


	//   ....[6]....
        /*0090*/ 	.word	0xffffffff


	//----- nvinfo : EIATTR_COOP_GROUP_INSTR_OFFSETS
	.align		4
.L_31:
        /*0094*/ 	.byte	0x04, 0x28
        /*0096*/ 	.short	(.L_33 - .L_32)


	//   ....[0]....
.L_32:
        /*0098*/ 	.word	0x00000070


	//   ....[1]....
        /*009c*/ 	.word	0x00000080


	//   ....[2]....
        /*00a0*/ 	.word	0x00000140


	//   ....[3]....
        /*00a4*/ 	.word	0x00000540


	//   ....[4]....
        /*00a8*/ 	.word	0x00000580


	//   ....[5]....
        /*00ac*/ 	.word	0x00000a20


	//   ....[6]....
        /*00b0*/ 	.word	0x00000b50


	//----- nvinfo : EIATTR_REG_RECONFIG
	.align		4
.L_33:
        /*00b4*/ 	.byte	0x01, 0x54
	.zero		2


	//----- nvinfo : EIATTR_SYSCALL_OFFSETS
	.align		4
        /*00b8*/ 	.byte	0x04, 0x46
        /*00ba*/ 	.short	(.L_35 - .L_34)


	//   ....[0]....
.L_34:
        /*00bc*/ 	.word	0x000019d0


	//----- nvinfo : EIATTR_MBARRIER_INSTR_OFFSETS
	.align		4
.L_35:
        /*00c0*/ 	.byte	0x04, 0x39
        /*00c2*/ 	.short	(.L_37 - .L_36)


	//   ....[0]....
.L_36:
        /*00c4*/ 	.word	0x00000260
        /*00c8*/ 	.word	0x000000ff
        /*00cc*/ 	.word	0x00000000
        /*00d0*/ 	.short	0x0100
        /*00d2*/ 	.byte	0x08
	.zero		1


	//   ....[1]....
        /*00d4*/ 	.word	0x00000270
        /*00d8*/ 	.word	0x000000ff
        /*00dc*/ 	.word	0x000000b0
        /*00e0*/ 	.short	0x0100
        /*00e2*/ 	.byte	0x08
	.zero		1


	//   ....[2]....
        /*00e4*/ 	.word	0x00000280
        /*00e8*/ 	.word	0x000000ff
        /*00ec*/ 	.word	0x00000008
        /*00f0*/ 	.short	0x0100
        /*00f2*/ 	.byte	0x08
	.zero		1


	//   ....[3]....
        /*00f4*/ 	.word	0x00000290
        /*00f8*/ 	.word	0x000000ff
        /*00fc*/ 	.word	0x000000b8
        /*0100*/ 	.short	0x0100
        /*0102*/ 	.byte	0x08
	.zero		1


	//   ....[4]....
        /*0104*/ 	.word	0x000002a0
        /*0108*/ 	.word	0x000000ff
        /*010c*/ 	.word	0x00000010
        /*0110*/ 	.short	0x0100
        /*0112*/ 	.byte	0x08
	.zero		1


	//   ....[5]....
        /*0114*/ 	.word	0x000002b0
        /*0118*/ 	.word	0x000000ff
        /*011c*/ 	.word	0x000000c0
        /*0120*/ 	.short	0x0100
        /*0122*/ 	.byte	0x08
	.zero		1


	//   ....[6]....
        /*0124*/ 	.word	0x000002c0
        /*0128*/ 	.word	0x000000ff
        /*012c*/ 	.word	0x00000018
        /*0130*/ 	.short	0x0100
        /*0132*/ 	.byte	0x08
	.zero		1


	//   ....[7]....
        /*0134*/ 	.word	0x000002d0
        /*0138*/ 	.word	0x000000ff
        /*013c*/ 	.word	0x000000c8
        /*0140*/ 	.short	0x0100
        /*0142*/ 	.byte	0x08
	.zero		1


	//   ....[8]....
        /*0144*/ 	.word	0x000002e0
        /*0148*/ 	.word	0x000000ff
        /*014c*/ 	.word	0x00000020
        /*0150*/ 	.short	0x0100
        /*0152*/ 	.byte	0x08
	.zero		1


	//   ....[9]....
        /*0154*/ 	.word	0x000002f0
        /*0158*/ 	.word	0x000000ff
        /*015c*/ 	.word	0x000000d0
        /*0160*/ 	.short	0x0100
        /*0162*/ 	.byte	0x08
	.zero		1


	//   ....[10]....
        /*0164*/ 	.word	0x00000300
        /*0168*/ 	.word	0x000000ff
        /*016c*/ 	.word	0x00000028
        /*0170*/ 	.short	0x0100
        /*0172*/ 	.byte	0x08
	.zero		1


	//   ....[11]....
        /*0174*/ 	.word	0x00000310
        /*0178*/ 	.word	0x000000ff
        /*017c*/ 	.word	0x000000d8
        /*0180*/ 	.short	0x0100
        /*0182*/ 	.byte	0x08
	.zero		1


	//   ....[12]....
        /*0184*/ 	.word	0x00000320
        /*0188*/ 	.word	0x000000ff
        /*018c*/ 	.word	0x00000030
        /*0190*/ 	.short	0x0100
        /*0192*/ 	.byte	0x08
	.zero		1


	//   ....[13]....
        /*0194*/ 	.word	0x00000330
        /*0198*/ 	.word	0x000000ff
        /*019c*/ 	.word	0x000000e0
        /*01a0*/ 	.short	0x0100
        /*01a2*/ 	.byte	0x08
	.zero		1


	//   ....[14]....
        /*01a4*/ 	.word	0x00000340
        /*01a8*/ 	.word	0x000000ff
        /*01ac*/ 	.word	0x00000038
        /*01b0*/ 	.short	0x0100
        /*01b2*/ 	.byte	0x08
	.zero		1


	//   ....[15]....
        /*01b4*/ 	.word	0x00000350
        /*01b8*/ 	.word	0x000000ff
        /*01bc*/ 	.word	0x000000e8
        /*01c0*/ 	.short	0x0100
        /*01c2*/ 	.byte	0x08
	.zero		1


	//   ....[16]....
        /*01c4*/ 	.word	0x00000360
        /*01c8*/ 	.word	0x000000ff
        /*01cc*/ 	.word	0x00000040
        /*01d0*/ 	.short	0x0100
        /*01d2*/ 	.byte	0x08
	.zero		1


	//   ....[17]....
        /*01d4*/ 	.word	0x00000370
        /*01d8*/ 	.word	0x000000ff
        /*01dc*/ 	.word	0x000000f0
        /*01e0*/ 	.short	0x0100
        /*01e2*/ 	.byte	0x08
	.zero		1


	//   ....[18]....
        /*01e4*/ 	.word	0x00000380
        /*01e8*/ 	.word	0x000000ff
        /*01ec*/ 	.word	0x00000048
        /*01f0*/ 	.short	0x0100
        /*01f2*/ 	.byte	0x08
	.zero		1


	//   ....[19]....
        /*01f4*/ 	.word	0x00000390
        /*01f8*/ 	.word	0x000000ff
        /*01fc*/ 	.word	0x000000f8
        /*0200*/ 	.short	0x0100
        /*0202*/ 	.byte	0x08
	.zero		1


	//   ....[20]....
        /*0204*/ 	.word	0x000003a0
        /*0208*/ 	.word	0x000000ff
        /*020c*/ 	.word	0x00000050
        /*0210*/ 	.short	0x0100
        /*0212*/ 	.byte	0x08
	.zero		1


	//   ....[21]....
        /*0214*/ 	.word	0x000003b0
        /*0218*/ 	.word	0x000000ff
        /*021c*/ 	.word	0x00000100
        /*0220*/ 	.short	0x0100
        /*0222*/ 	.byte	0x08
	.zero		1


	//   ....[22]....
        /*0224*/ 	.word	0x000003c0
        /*0228*/ 	.word	0x000000ff
        /*022c*/ 	.word	0x00000058
        /*0230*/ 	.short	0x0100
        /*0232*/ 	.byte	0x08
	.zero		1


	//   ....[23]....
        /*0234*/ 	.word	0x000003d0
        /*0238*/ 	.word	0x000000ff
        /*023c*/ 	.word	0x00000108
        /*0240*/ 	.short	0x0100
        /*0242*/ 	.byte	0x08
	.zero		1


	//   ....[24]....
        /*0244*/ 	.word	0x000003e0
        /*0248*/ 	.word	0x000000ff
        /*024c*/ 	.word	0x00000060
        /*0250*/ 	.short	0x0100
        /*0252*/ 	.byte	0x08
	.zero		1


	//   ....[25]....
        /*0254*/ 	.word	0x000003f0
        /*0258*/ 	.word	0x000000ff
        /*025c*/ 	.word	0x00000110
        /*0260*/ 	.short	0x0100
        /*0262*/ 	.byte	0x08
	.zero		1


	//   ....[26]....
        /*0264*/ 	.word	0x00000400
        /*0268*/ 	.word	0x000000ff
        /*026c*/ 	.word	0x00000068
        /*0270*/ 	.short	0x0100
        /*0272*/ 	.byte	0x08
	.zero		1


	//   ....[27]....
        /*0274*/ 	.word	0x00000410
        /*0278*/ 	.word	0x000000ff
        /*027c*/ 	.word	0x00000118
        /*0280*/ 	.short	0x0100
        /*0282*/ 	.byte	0x08
	.zero		1


	//   ....[28]....
        /*0284*/ 	.word	0x00000420
        /*0288*/ 	.word	0x000000ff
        /*028c*/ 	.word	0x00000070
        /*0290*/ 	.short	0x0100
        /*0292*/ 	.byte	0x08
	.zero		1


	//   ....[29]....
        /*0294*/ 	.word	0x00000430
        /*0298*/ 	.word	0x000000ff
        /*029c*/ 	.word	0x00000120
        /*02a0*/ 	.short	0x0100
        /*02a2*/ 	.byte	0x08
	.zero		1


	//   ....[30]....
        /*02a4*/ 	.word	0x00000440
        /*02a8*/ 	.word	0x000000ff
        /*02ac*/ 	.word	0x00000078
        /*02b0*/ 	.short	0x0100
        /*02b2*/ 	.byte	0x08
	.zero		1


	//   ....[31]....
        /*02b4*/ 	.word	0x00000450
        /*02b8*/ 	.word	0x000000ff
        /*02bc*/ 	.word	0x00000128
        /*02c0*/ 	.short	0x0100
        /*02c2*/ 	.byte	0x08
	.zero		1


	//   ....[32]....
        /*02c4*/ 	.word	0x00000460
        /*02c8*/ 	.word	0x000000ff
        /*02cc*/ 	.word	0x00000080
        /*02d0*/ 	.short	0x0100
        /*02d2*/ 	.byte	0x08
	.zero		1


	//   ....[33]....
        /*02d4*/ 	.word	0x00000470
        /*02d8*/ 	.word	0x000000ff
        /*02dc*/ 	.word	0x00000130
        /*02e0*/ 	.short	0x0100
        /*02e2*/ 	.byte	0x08
	.zero		1


	//   ....[34]....
        /*02e4*/ 	.word	0x00000480
        /*02e8*/ 	.word	0x000000ff
        /*02ec*/ 	.word	0x00000088
        /*02f0*/ 	.short	0x0100
        /*02f2*/ 	.byte	0x08
	.zero		1


	//   ....[35]....
        /*02f4*/ 	.word	0x00000490
        /*02f8*/ 	.word	0x000000ff
        /*02fc*/ 	.word	0x00000138
        /*0300*/ 	.short	0x0100
        /*0302*/ 	.byte	0x08
	.zero		1


	//   ....[36]....
        /*0304*/ 	.word	0x000004a0
        /*0308*/ 	.word	0x000000ff
        /*030c*/ 	.word	0x00000090
        /*0310*/ 	.short	0x0100
        /*0312*/ 	.byte	0x08
	.zero		1


	//   ....[37]....
        /*0314*/ 	.word	0x000004b0
        /*0318*/ 	.word	0x000000ff
        /*031c*/ 	.word	0x00000140
        /*0320*/ 	.short	0x0100
        /*0322*/ 	.byte	0x08
	.zero		1


	//   ....[38]....
        /*0324*/ 	.word	0x000004c0
        /*0328*/ 	.word	0x000000ff
        /*032c*/ 	.word	0x00000098
        /*0330*/ 	.short	0x0100
        /*0332*/ 	.byte	0x08
	.zero		1


	//   ....[39]....
        /*0334*/ 	.word	0x000004d0
        /*0338*/ 	.word	0x000000ff
        /*033c*/ 	.word	0x00000148
        /*0340*/ 	.short	0x0100
        /*0342*/ 	.byte	0x08
	.zero		1


	//   ....[40]....
        /*0344*/ 	.word	0x000004e0
        /*0348*/ 	.word	0x000000ff
        /*034c*/ 	.word	0x000000a0
        /*0350*/ 	.short	0x0100
        /*0352*/ 	.byte	0x08
	.zero		1


	//   ....[41]....
        /*0354*/ 	.word	0x000004f0
        /*0358*/ 	.word	0x000000ff
        /*035c*/ 	.word	0x00000150
        /*0360*/ 	.short	0x0100
        /*0362*/ 	.byte	0x08
	.zero		1


	//   ....[42]....
        /*0364*/ 	.word	0x00000500
        /*0368*/ 	.word	0x000000ff
        /*036c*/ 	.word	0x000000a8
        /*0370*/ 	.short	0x0100
        /*0372*/ 	.byte	0x08
	.zero		1


	//   ....[43]....
        /*0374*/ 	.word	0x00000510
        /*0378*/ 	.word	0x000000ff
        /*037c*/ 	.word	0x00000158
        /*0380*/ 	.short	0x0100
        /*0382*/ 	.byte	0x08
	.zero		1


	//   ....[44]....
        /*0384*/ 	.word	0x00000a00
        /*0388*/ 	.word	0x000000ff
        /*038c*/ 	.word	0x00000190
        /*0390*/ 	.short	0x0100
        /*0392*/ 	.byte	0x08
	.zero		1


	//   ....[45]....
        /*0394*/ 	.word	0x00000aa0
        /*0398*/ 	.word	0x000000ff
        /*039c*/ 	.word	0x00000198
        /*03a0*/ 	.short	0x0100
        /*03a2*/ 	.byte	0x08
	.zero		1


	//   ....[46]....
        /*03a4*/ 	.word	0x00000ad0
        /*03a8*/ 	.word	0x000000ff
        /*03ac*/ 	.word	0x00000170
        /*03b0*/ 	.short	0x0100
        /*03b2*/ 	.byte	0x09
	.zero		1


	//   ....[47]....
        /*03b4*/ 	.word	0x00000ae0
        /*03b8*/ 	.word	0x000000ff
        /*03bc*/ 	.word	0x00000178
        /*03c0*/ 	.short	0x0100
        /*03c2*/ 	.byte	0x09
	.zero		1


	//   ....[48]....
        /*03c4*/ 	.word	0x00000af0
        /*03c8*/ 	.word	0x000000ff
        /*03cc*/ 	.word	0x00000180
        /*03d0*/ 	.short	0x0100
        /*03d2*/ 	.byte	0x09
	.zero		1


	//   ....[49]....
        /*03d4*/ 	.word	0x00000b00
        /*03d8*/ 	.word	0x000000ff
        /*03dc*/ 	.word	0x00000188
        /*03e0*/ 	.short	0x0100
        /*03e2*/ 	.byte	0x09
	.zero		1


	//   ....[50]....
        /*03e4*/ 	.word	0x000018b0
        /*03e8*/ 	.word	0x000000a1
        /*03ec*/ 	.word	0x00000000
        /*03f0*/ 	.short	0x010a
        /*03f2*/ 	.byte	0x2a
	.zero		1


	//   ....[51]....
        /*03f4*/ 	.word	0x00001a60
        /*03f8*/ 	.word	0x00000003
        /*03fc*/ 	.word	0x00000000
        /*0400*/ 	.short	0x010a
        /*0402*/ 	.byte	0x3f
	.zero		1


	//   ....[52]....
        /*0404*/ 	.word	0x00001ac0
        /*0408*/ 	.word	0x00000003
        /*040c*/ 	.word	0x00000000
        /*0410*/ 	.short	0x010a
        /*0412*/ 	.byte	0x3f
	.zero		1


	//   ....[53]....
        /*0414*/ 	.word	0x00001cb0
        /*0418*/ 	.word	0x000000ff
        /*041c*/ 	.word	0x00000000
        /*0420*/ 	.short	0x010a
        /*0422*/ 	.byte	0x04
	.zero		1


	//   ....[54]....
        /*0424*/ 	.word	0x00001cf0
        /*0428*/ 	.word	0x000000ff
        /*042c*/ 	.word	0x00000000
        /*0430*/ 	.short	0x010a
        /*0432*/ 	.byte	0x04
	.zero		1


	//   ....[55]....
        /*0434*/ 	.word	0x00001de0
        /*0438*/ 	.word	0x00000005
        /*043c*/ 	.word	0x00000000
        /*0440*/ 	.short	0x0101
        /*0442*/ 	.byte	0x3f
	.zero		1


	//   ....[56]....
        /*0444*/ 	.word	0x00001ee0
        /*0448*/ 	.word	0x000000a0
        /*044c*/ 	.word	0x00000000
        /*0450*/ 	.short	0x0101
        /*0452*/ 	.byte	0x2d
	.zero		1


	//   ....[57]....
        /*0454*/ 	.word	0x00001fe0
        /*0458*/ 	.word	0x00000003
        /*045c*/ 	.word	0x00000000
        /*0460*/ 	.short	0x0101
        /*0462*/ 	.byte	0x3f
	.zero		1


	//   ....[58]....
        /*0464*/ 	.word	0x000020a0
        /*0468*/ 	.word	0x000000a1
        /*046c*/ 	.word	0x00000010
        /*0470*/ 	.short	0x010a
        /*0472*/ 	.byte	0x2a
	.zero		1


	//   ....[59]....
        /*0474*/ 	.word	0x000084f0
        /*0478*/ 	.word	0x000000a2
        /*047c*/ 	.word	0x00000000
        /*0480*/ 	.short	0x0101
        /*0482*/ 	.byte	0x2d
	.zero		1


	//   ....[60]....
        /*0484*/ 	.word	0x00008ea0
        /*0488*/ 	.word	0x0000000d
        /*048c*/ 	.word	0x000000b0
        /*0490*/ 	.short	0x010a
        /*0492*/ 	.byte	0x3f
	.zero		1


	//   ....[61]....
        /*0494*/ 	.word	0x00009260
        /*0498*/ 	.word	0x00000005
        /*049c*/ 	.word	0x00000198
        /*04a0*/ 	.short	0x0101
        /*04a2*/ 	.byte	0x3f
	.zero		1


	//   ....[62]....
        /*04a4*/ 	.word	0x000099f0
        /*04a8*/ 	.word	0x00000007
        /*04ac*/ 	.word	0x00000000
        /*04b0*/ 	.short	0x010a
        /*04b2*/ 	.byte	0x3f
	.zero		1


	//   ....[63]....
        /*04b4*/ 	.word	0x00009a70
        /*04b8*/ 	.word	0x00000008
        /*04bc*/ 	.word	0x00000000
        /*04c0*/ 	.short	0x010a
        /*04c2*/ 	.byte	0x3f
	.zero		1


	//   ....[64]....
        /*04c4*/ 	.word	0x00009b00
        /*04c8*/ 	.word	0x00000009
        /*04cc*/ 	.word	0x00000000
        /*04d0*/ 	.short	0x010a
        /*04d2*/ 	.byte	0x3f
	.zero		1


	//   ....[65]....
        /*04d4*/ 	.word	0x00009b90
        /*04d8*/ 	.word	0x00000008
        /*04dc*/ 	.word	0x00000000
        /*04e0*/ 	.short	0x010a
        /*04e2*/ 	.byte	0x3f
	.zero		1


	//   ....[66]....
        /*04e4*/ 	.word	0x00009c20
        /*04e8*/ 	.word	0x00000009
        /*04ec*/ 	.word	0x00000000
        /*04f0*/ 	.short	0x010a
        /*04f2*/ 	.byte	0x3f
	.zero		1


	//   ....[67]....
        /*04f4*/ 	.word	0x00009cb0
        /*04f8*/ 	.word	0x00000008
        /*04fc*/ 	.word	0x00000000
        /*0500*/ 	.short	0x010a
        /*0502*/ 	.byte	0x3f
	.zero		1


	//   ....[68]....
        /*0504*/ 	.word	0x00009d40
        /*0508*/ 	.word	0x00000009
        /*050c*/ 	.word	0x00000000
        /*0510*/ 	.short	0x010a
        /*0512*/ 	.byte	0x3f
	.zero		1


	//   ....[69]....
        /*0514*/ 	.word	0x00009dd0
        /*0518*/ 	.word	0x00000008
        /*051c*/ 	.word	0x00000000
        /*0520*/ 	.short	0x010a
        /*0522*/ 	.byte	0x3f
	.zero		1


	//   ....[70]....
        /*0524*/ 	.word	0x00009e60
        /*0528*/ 	.word	0x00000009
        /*052c*/ 	.word	0x00000000
        /*0530*/ 	.short	0x010a
        /*0532*/ 	.byte	0x3f
	.zero		1


	//   ....[71]....
        /*0534*/ 	.word	0x00009ef0
        /*0538*/ 	.word	0x00000008
        /*053c*/ 	.word	0x00000000
        /*0540*/ 	.short	0x010a
        /*0542*/ 	.byte	0x3f
	.zero		1


	//   ....[72]....
        /*0544*/ 	.word	0x00009f80
        /*0548*/ 	.word	0x00000009
        /*054c*/ 	.word	0x00000000
        /*0550*/ 	.short	0x010a
        /*0552*/ 	.byte	0x3f
	.zero		1


	//   ....[73]....
        /*0554*/ 	.word	0x0000a010
        /*0558*/ 	.word	0x00000008
        /*055c*/ 	.word	0x00000000
        /*0560*/ 	.short	0x010a
        /*0562*/ 	.byte	0x3f
	.zero		1


	//   ....[74]....
        /*0564*/ 	.word	0x0000a0a0
        /*0568*/ 	.word	0x00000009
        /*056c*/ 	.word	0x00000000
        /*0570*/ 	.short	0x010a
        /*0572*/ 	.byte	0x3f
	.zero		1


	//   ....[75]....
        /*0574*/ 	.word	0x0000a130
        /*0578*/ 	.word	0x00000008
        /*057c*/ 	.word	0x00000000
        /*0580*/ 	.short	0x010a
        /*0582*/ 	.byte	0x3f
	.zero		1


	//   ....[76]....
        /*0584*/ 	.word	0x0000a1c0
        /*0588*/ 	.word	0x00000009
        /*058c*/ 	.word	0x00000000
        /*0590*/ 	.short	0x010a
        /*0592*/ 	.byte	0x3f
	.zero		1


	//   ....[77]....
        /*0594*/ 	.word	0x0000a250
        /*0598*/ 	.word	0x00000008
        /*059c*/ 	.word	0x00000000
        /*05a0*/ 	.short	0x010a
        /*05a2*/ 	.byte	0x3f
	.zero		1


	//   ....[78]....
        /*05a4*/ 	.word	0x0000a2e0
        /*05a8*/ 	.word	0x00000009
        /*05ac*/ 	.word	0x00000000
        /*05b0*/ 	.short	0x010a
        /*05b2*/ 	.byte	0x3f
	.zero		1


	//   ....[79]....
        /*05b4*/ 	.word	0x0000a370
        /*05b8*/ 	.word	0x00000008
        /*05bc*/ 	.word	0x00000000
        /*05c0*/ 	.short	0x010a
        /*05c2*/ 	.byte	0x3f
	.zero		1


	//   ....[80]....
        /*05c4*/ 	.word	0x0000a400
        /*05c8*/ 	.word	0x00000009
        /*05cc*/ 	.word	0x00000000
        /*05d0*/ 	.short	0x010a
        /*05d2*/ 	.byte	0x3f
	.zero		1


	//   ....[81]....
        /*05d4*/ 	.word	0x0000a490
        /*05d8*/ 	.word	0x00000008
        /*05dc*/ 	.word	0x00000000
        /*05e0*/ 	.short	0x010a
        /*05e2*/ 	.byte	0x3f
	.zero		1


	//   ....[82]....
        /*05e4*/ 	.word	0x0000a520
        /*05e8*/ 	.word	0x0000000b
        /*05ec*/ 	.word	0x00000000
        /*05f0*/ 	.short	0x010a
        /*05f2*/ 	.byte	0x3f
	.zero		1


	//   ....[83]....
        /*05f4*/ 	.word	0x0000a5b0
        /*05f8*/ 	.word	0x00000003
        /*05fc*/ 	.word	0x00000000
        /*0600*/ 	.short	0x010a
        /*0602*/ 	.byte	0x3f
	.zero		1


	//   ....[84]....
        /*0604*/ 	.word	0x0000a610
        /*0608*/ 	.word	0x0000009f
        /*060c*/ 	.word	0x00000000
        /*0610*/ 	.short	0x010a
        /*0612*/ 	.byte	0x3f
	.zero		1


	//   ....[85]....
        /*0614*/ 	.word	0x0000a660
        /*0618*/ 	.word	0x00000003
        /*061c*/ 	.word	0x00000000
        /*0620*/ 	.short	0x010a
        /*0622*/ 	.byte	0x3f
	.zero		1


	//   ....[86]....
        /*0624*/ 	.word	0x0000a6c0
        /*0628*/ 	.word	0x00000005
        /*062c*/ 	.word	0x00000000
        /*0630*/ 	.short	0x010a
        /*0632*/ 	.byte	0x3f
	.zero		1


	//   ....[87]....
        /*0634*/ 	.word	0x0000a710
        /*0638*/ 	.word	0x0000009f
        /*063c*/ 	.word	0x00000010
        /*0640*/ 	.short	0x010a
        /*0642*/ 	.byte	0x3f
	.zero		1


	//   ....[88]....
        /*0644*/ 	.word	0x0000a7e0
        /*0648*/ 	.word	0x0000000d
        /*064c*/ 	.word	0x000000b0
        /*0650*/ 	.short	0x010a
        /*0652*/ 	.byte	0x3f
	.zero		1


	//   ....[89]....
        /*0654*/ 	.word	0x0000a8b0
        /*0658*/ 	.word	0x00000007
        /*065c*/ 	.word	0x00000000
        /*0660*/ 	.short	0x010a
        /*0662*/ 	.byte	0x3f
	.zero		1


	//   ....[90]....
        /*0664*/ 	.word	0x0000a900
        /*0668*/ 	.word	0x00000008
        /*066c*/ 	.word	0x00000000
        /*0670*/ 	.short	0x010a
        /*0672*/ 	.byte	0x3f
	.zero		1


	//   ....[91]....
        /*0674*/ 	.word	0x0000a950
        /*0678*/ 	.word	0x00000009
        /*067c*/ 	.word	0x00000000
        /*0680*/ 	.short	0x010a
        /*0682*/ 	.byte	0x3f
	.zero		1


	//   ....[92]....
        /*0684*/ 	.word	0x0000a9a0
        /*0688*/ 	.word	0x00000008
        /*068c*/ 	.word	0x00000000
        /*0690*/ 	.short	0x010a
        /*0692*/ 	.byte	0x3f
	.zero		1


	//   ....[93]....
        /*0694*/ 	.word	0x0000a9f0
        /*0698*/ 	.word	0x00000009
        /*069c*/ 	.word	0x00000000
        /*06a0*/ 	.short	0x010a
        /*06a2*/ 	.byte	0x3f
	.zero		1


	//   ....[94]....
        /*06a4*/ 	.word	0x0000aa40
        /*06a8*/ 	.word	0x00000008
        /*06ac*/ 	.word	0x00000000
        /*06b0*/ 	.short	0x010a
        /*06b2*/ 	.byte	0x3f
	.zero		1


	//   ....[95]....
        /*06b4*/ 	.word	0x0000aa90
        /*06b8*/ 	.word	0x00000009
        /*06bc*/ 	.word	0x00000000
        /*06c0*/ 	.short	0x010a
        /*06c2*/ 	.byte	0x3f
	.zero		1


	//   ....[96]....
        /*06c4*/ 	.word	0x0000aae0
        /*06c8*/ 	.word	0x00000008
        /*06cc*/ 	.word	0x00000000
        /*06d0*/ 	.short	0x010a
        /*06d2*/ 	.byte	0x3f
	.zero		1


	//   ....[97]....
        /*06d4*/ 	.word	0x0000ab30
        /*06d8*/ 	.word	0x00000009
        /*06dc*/ 	.word	0x00000000
        /*06e0*/ 	.short	0x010a
        /*06e2*/ 	.byte	0x3f
	.zero		1


	//   ....[98]....
        /*06e4*/ 	.word	0x0000ab80
        /*06e8*/ 	.word	0x00000008
        /*06ec*/ 	.word	0x00000000
        /*06f0*/ 	.short	0x010a
        /*06f2*/ 	.byte	0x3f
	.zero		1


	//   ....[99]....
        /*06f4*/ 	.word	0x0000abd0
        /*06f8*/ 	.word	0x00000009
        /*06fc*/ 	.word	0x00000000
        /*0700*/ 	.short	0x010a
        /*0702*/ 	.byte	0x3f
	.zero		1


	//   ....[100]....
        /*0704*/ 	.word	0x0000ac20
        /*0708*/ 	.word	0x00000008
        /*070c*/ 	.word	0x00000000
        /*0710*/ 	.short	0x010a
        /*0712*/ 	.byte	0x3f
	.zero		1


	//   ....[101]....
        /*0714*/ 	.word	0x0000ac70
        /*0718*/ 	.word	0x00000009
        /*071c*/ 	.word	0x00000000
        /*0720*/ 	.short	0x010a
        /*0722*/ 	.byte	0x3f
	.zero		1


	//   ....[102]....
        /*0724*/ 	.word	0x0000acc0
        /*0728*/ 	.word	0x00000008
        /*072c*/ 	.word	0x00000000
        /*0730*/ 	.short	0x010a
        /*0732*/ 	.byte	0x3f
	.zero		1


	//   ....[103]....
        /*0734*/ 	.word	0x0000ad10
        /*0738*/ 	.word	0x00000009
        /*073c*/ 	.word	0x00000000
        /*0740*/ 	.short	0x010a
        /*0742*/ 	.byte	0x3f
	.zero		1


	//   ....[104]....
        /*0744*/ 	.word	0x0000ad60
        /*0748*/ 	.word	0x00000008
        /*074c*/ 	.word	0x00000000
        /*0750*/ 	.short	0x010a
        /*0752*/ 	.byte	0x3f
	.zero		1


	//   ....[105]....
        /*0754*/ 	.word	0x0000adb0
        /*0758*/ 	.word	0x00000009
        /*075c*/ 	.word	0x00000000
        /*0760*/ 	.short	0x010a
        /*0762*/ 	.byte	0x3f
	.zero		1


	//   ....[106]....
        /*0764*/ 	.word	0x0000ae00
        /*0768*/ 	.word	0x00000008
        /*076c*/ 	.word	0x00000000
        /*0770*/ 	.short	0x010a
        /*0772*/ 	.byte	0x3f
	.zero		1


	//   ....[107]....
        /*0774*/ 	.word	0x0000ae50
        /*0778*/ 	.word	0x00000009
        /*077c*/ 	.word	0x00000000
        /*0780*/ 	.short	0x010a
        /*0782*/ 	.byte	0x3f
	.zero		1


	//   ....[108]....
        /*0784*/ 	.word	0x0000aea0
        /*0788*/ 	.word	0x00000008
        /*078c*/ 	.word	0x00000000
        /*0790*/ 	.short	0x010a
        /*0792*/ 	.byte	0x3f
	.zero		1


	//   ....[109]....
        /*0794*/ 	.word	0x0000aef0
        /*0798*/ 	.word	0x0000000b
        /*079c*/ 	.word	0x00000000
        /*07a0*/ 	.short	0x010a
        /*07a2*/ 	.byte	0x3f
	.zero		1


	//----- nvinfo : EIATTR_NUM_MBARRIERS
	.align		4
.L_37:
        /*07a4*/ 	.byte	0x03, 0x38
        /*07a6*/ 	.short	0x0032


	//----- nvinfo : EIATTR_EXIT_INSTR_OFFSETS
	.align		4
        /*07a8*/ 	.byte	0x04, 0x1c
        /*07aa*/ 	.short	(.L_39 - .L_38)


	//   ....[0]....
.L_38:
        /*07ac*/ 	.word	0x000015f0


	//   ....[1]....
        /*07b0*/ 	.word	0x00001650


	//   ....[2]....
        /*07b4*/ 	.word	0x00008b80


	//   ....[3]....
        /*07b8*/ 	.word	0x00008bb0


	//   ....[4]....
        /*07bc*/ 	.word	0x0000a600


	//----- nvinfo : EIATTR_MAX_THREADS
	.align		4
.L_39:
        /*07c0*/ 	.byte	0x04, 0x05
        /*07c2*/ 	.short	(.L_41 - .L_40)
.L_40:
        /*07c4*/ 	.word	0x00000180
        /*07c8*/ 	.word	0x00000001
        /*07cc*/ 	.word	0x00000001


	//----- nvinfo : EIATTR_CRS_STACK_SIZE
	.align		4
.L_41:
        /*07d0*/ 	.byte	0x04, 0x1e
        /*07d2*/ 	.short	(.L_43 - .L_42)
.L_42:
        /*07d4*/ 	.word	0x00000000


	//----- nvinfo : EIATTR_CBANK_PARAM_SIZE
	.align		4
.L_43:
        /*07d8*/ 	.byte	0x03, 0x19
        /*07da*/ 	.short	0x0470


	//----- nvinfo : EIATTR_PARAM_CBANK
	.align		4
        /*07dc*/ 	.byte	0x04, 0x0a
        /*07de*/ 	.short	(.L_45 - .L_44)
	.align		4
.L_44:
        /*07e0*/ 	.word	index@(.nv.constant0._ZN7cutlass13device_kernelINS_4gemm6kernel13GemmUniversalIN4cute5tupleIJiiiiEEENS1_10collective13CollectiveMmaINS1_34MainloopSm90TmaGmmaWarpSpecializedILi22ENS5_IJNS4_1CILi1EEENSA_ILi4EEESB_EEENS1_32KernelTmaWarpSpecializedPingpongEEENS5_IJNSA_ILi64EEENSA_ILi256EEENSA_ILi32EEEEEEaNS5_IJlSB_lEEEaSK_NS4_8TiledMMAINS4_8MMA_AtomIJNS4_4SM904GMMA27MMA_64x256x32_S32S8S8_SS_TNEEEENS4_6LayoutINS5_IJSB_SB_SB_EEENS5_IJNSA_ILi0EEEST_ST_EEEEENS5_IJNS4_10UnderscoreESW_SW_EEEEENS4_23SM90_TMA_LOAD_MULTICASTENS4_14ComposedLayoutINS4_7SwizzleILi1ELi4ELi3EEENS4_18smem_ptr_flag_bitsILi8EEENSR_INS5_IJNSA_ILi8EEESI_EEENS5_IJSI_SB_EEEEEEEvNS4_8identityENS4_13SM90_TMA_LOADES19_vS1A_EENS_8epilogue10collective6detail29Sm90TmaWarpSpecializedAdapterINS1E_15DefaultEpilogueIaSK_SK_NS1D_6thread17LinearCombinationIaLi1EiiLNS1I_9ScaleType4KindE0ELNS_15FloatRoundStyleE2EaEENS1_15EpilogueDefaultEEEEEvvEEEEvNT_6ParamsE)
        /*07e4*/ 	.short	0x0210
        /*07e6*/ 	.short	0x0470


	//----- nvinfo : EIATTR_SW_WAR
	.align		4
.L_45:
        /*07e8*/ 	.byte	0x04, 0x36
        /*07ea*/ 	.short	(.L_47 - .L_46)
.L_46:
        /*07ec*/ 	.word	0x00000008
.L_47:


//--------------------- .nv.callgraph             --------------------------
	.section	.nv.callgraph,"",@"SHT_CUDA_CALLGRAPH"
	.align	4
	.sectionentsize	8
	.align		4
        /*0000*/ 	.word	0x00000000
	.align		4
        /*0004*/ 	.word	0xffffffff
	.align		4
        /*0008*/ 	.word	index@(_ZN7cutlass13device_kernelINS_4gemm6kernel13GemmUniversalIN4cute5tupleIJiiiiEEENS1_10collective13CollectiveMmaINS1_34MainloopSm90TmaGmmaWarpSpecializedILi22ENS5_IJNS4_1CILi1EEENSA_ILi4EEESB_EEENS1_32KernelTmaWarpSpecializedPingpongEEENS5_IJNSA_ILi64EEENSA_ILi256EEENSA_ILi32EEEEEEaNS5_IJlSB_lEEEaSK_NS4_8TiledMMAINS4_8MMA_AtomIJNS4_4SM904GMMA27MMA_64x256x32_S32S8S8_SS_TNEEEENS4_6LayoutINS5_IJSB_SB_SB_EEENS5_IJNSA_ILi0EEEST_ST_EEEEENS5_IJNS4_10UnderscoreESW_SW_EEEEENS4_23SM90_TMA_LOAD_MULTICASTENS4_14ComposedLayoutINS4_7SwizzleILi1ELi4ELi3EEENS4_18smem_ptr_flag_bitsILi8EEENSR_INS5_IJNSA_ILi8EEESI_EEENS5_IJSI_SB_EEEEEEEvNS4_8identityENS4_13SM90_TMA_LOADES19_vS1A_EENS_8epilogue10collective6detail29Sm90TmaWarpSpecializedAdapterINS1E_15DefaultEpilogueIaSK_SK_NS1D_6thread17LinearCombinationIaLi1EiiLNS1I_9ScaleType4KindE0ELNS_15FloatRoundStyleE2EaEENS1_15EpilogueDefaultEEEEEvvEEEEvNT_6ParamsE)
	.align		4
        /*000c*/ 	.word	index@(__assertfail)
	.align		4
        /*0010*/ 	.word	0x00000000
	.align		4
        /*0014*/ 	.word	0xfffffffe
	.align		4
        /*0018*/ 	.word	0x00000000
	.align		4
        /*001c*/ 	.word	0xfffffffd
	.align		4
        /*0020*/ 	.word	0x00000000
	.align		4
        /*0024*/ 	.word	0xfffffffc


//--------------------- .nv.constant4             --------------------------
	.section	.nv.constant4,"a",@progbits
	.align	8
	.align		8
.nv.constant4:
        /*0000*/ 	.dword	__assertfail
	.align		8
        /*0008*/ 	.dword	__unnamed_1
	.align		8
        /*0010*/ 	.dword	_ZN40_INTERNAL_ba532f09_4_k_cu_c323e34b_280244cuda3std3__45__cpo5beginE
	.align		8
        /*0018*/ 	.dword	_ZN40_INTERNAL_ba532f09_4_k_cu_c323e34b_280244cuda3std3__45__cpo3endE
	.align		8
        /*0020*/ 	.dword	_ZN40_INTERNAL_ba532f09_4_k_cu_c323e34b_280244cuda3std3__45__cpo6cbeginE
	.align		8
        /*0028*/ 	.dword	_ZN40_INTERNAL_ba532f09_4_k_cu_c323e34b_280244cuda3std3__45__cpo4cendE
	.align		8
        /*0030*/ 	.dword	_ZN40_INTERNAL_ba532f09_4_k_cu_c323e34b_280244cuda3std3__442_GLOBAL__N__ba532f09_4_k_cu_c323e34b_280246ignoreE
	.align		8
        /*0038*/ 	.dword	_ZN40_INTERNAL_ba532f09_4_k_cu_c323e34b_280244cuda3std3__419piecewise_constructE
	.align		8
        /*0040*/ 	.dword	_ZN40_INTERNAL_ba532f09_4_k_cu_c323e34b_280244cuda3std3__48in_placeE
	.align		8
        /*0048*/ 	.dword	_ZN40_INTERNAL_ba532f09_4_k_cu_c323e34b_280244cuda3std6ranges3__45__cpo4swapE
	.align		8
        /*0050*/ 	.dword	_ZN40_INTERNAL_ba532f09_4_k_cu_c323e34b_280244cuda3std6ranges3__45__cpo9iter_moveE
	.align		8
        /*0058*/ 	.dword	_ZN40_INTERNAL_ba532f09_4_k_cu_c323e34b_280244cute7productE
	.align		8
        /*0060*/ 	.dword	_ZN40_INTERNAL_ba532f09_4_k_cu_c323e34b_280244cute1_E
	.align		8
        /*0068*/ 	.dword	$str$22
	.align		8
        /*0070*/ 	.dword	$str$23


//--------------------- .text._ZN7cutlass13device_kernelINS_4gemm6kernel13GemmUniversalIN4cute5tupleIJiiiiEEENS1_10collective13CollectiveMmaINS1_34MainloopSm90TmaGmmaWarpSpecializedILi22ENS5_IJNS4_1CILi1EEENSA_ILi4EEESB_EEENS1_32KernelTmaWarpSpecializedPingpongEEENS5_IJNSA_ILi64EEENSA_ILi256EEENSA_ILi32EEEEEEaNS5_IJlSB_lEEEaSK_NS4_8TiledMMAINS4_8MMA_AtomIJNS4_4SM904GMMA27MMA_64x256x32_S32S8S8_SS_TNEEEENS4_6LayoutINS5_IJSB_SB_SB_EEENS5_IJNSA_ILi0EEEST_ST_EEEEENS5_IJNS4_10UnderscoreESW_SW_EEEEENS4_23SM90_TMA_LOAD_MULTICASTENS4_14ComposedLayoutINS4_7SwizzleILi1ELi4ELi3EEENS4_18smem_ptr_flag_bitsILi8EEENSR_INS5_IJNSA_ILi8EEESI_EEENS5_IJSI_SB_EEEEEEEvNS4_8identityENS4_13SM90_TMA_LOADES19_vS1A_EENS_8epilogue10collective6detail29Sm90TmaWarpSpecializedAdapterINS1E_15DefaultEpilogueIaSK_SK_NS1D_6thread17LinearCombinationIaLi1EiiLNS1I_9ScaleType4KindE0ELNS_15FloatRoundStyleE2EaEENS1_15EpilogueDefaultEEEEEvvEEEEvNT_6ParamsE --------------------------
	.section	.text._ZN7cutlass13device_kernelINS_4gemm6kernel13GemmUniversalIN4cute5tupleIJiiiiEEENS1_10collective13CollectiveMmaINS1_34MainloopSm90TmaGmmaWarpSpecializedILi22ENS5_IJNS4_1CILi1EEENSA_ILi4EEESB_EEENS1_32KernelTmaWarpSpecializedPingpongEEENS5_IJNSA_ILi64EEENSA_ILi256EEENSA_ILi32EEEEEEaNS5_IJlSB_lEEEaSK_NS4_8TiledMMAINS4_8MMA_AtomIJNS4_4SM904GMMA27MMA_64x256x32_S32S8S8_SS_TNEEEENS4_6LayoutINS5_IJSB_SB_SB_EEENS5_IJNSA_ILi0EEEST_ST_EEEEENS5_IJNS4_10UnderscoreESW_SW_EEEEENS4_23SM90_TMA_LOAD_MULTICASTENS4_14ComposedLayoutINS4_7SwizzleILi1ELi4ELi3EEENS4_18smem_ptr_flag_bitsILi8EEENSR_INS5_IJNSA_ILi8EEESI_EEENS5_IJSI_SB_EEEEEEEvNS4_8identityENS4_13SM90_TMA_LOADES19_vS1A_EENS_8epilogue10collective6detail29Sm90TmaWarpSpecializedAdapterINS1E_15DefaultEpilogueIaSK_SK_NS1D_6thread17LinearCombinationIaLi1EiiLNS1I_9ScaleType4KindE0ELNS_15FloatRoundStyleE2EaEENS1_15EpilogueDefaultEEEEEvvEEEEvNT_6ParamsE,"ax",@progbits
	.align	128
.text._ZN7cutlass13device_kernelINS_4gemm6kernel13GemmUniversalIN4cute5tupleIJiiiiEEENS1_10collective13CollectiveMmaINS1_34MainloopSm90TmaGmmaWarpSpecializedILi22ENS5_IJNS4_1CILi1EEENSA_ILi4EEESB_EEENS1_32KernelTmaWarpSpecializedPingpongEEENS5_IJNSA_ILi64EEENSA_ILi256EEENSA_ILi32EEEEEEaNS5_IJlSB_lEEEaSK_NS4_8TiledMMAINS4_8MMA_AtomIJNS4_4SM904GMMA27MMA_64x256x32_S32S8S8_SS_TNEEEENS4_6LayoutINS5_IJSB_SB_SB_EEENS5_IJNSA_ILi0EEEST_ST_EEEEENS5_IJNS4_10UnderscoreESW_SW_EEEEENS4_23SM90_TMA_LOAD_MULTICASTENS4_14ComposedLayoutINS4_7SwizzleILi1ELi4ELi3EEENS4_18smem_ptr_flag_bitsILi8EEENSR_INS5_IJNSA_ILi8EEESI_EEENS5_IJSI_SB_EEEEEEEvNS4_8identityENS4_13SM90_TMA_LOADES19_vS1A_EENS_8epilogue10collective6detail29Sm90TmaWarpSpecializedAdapterINS1E_15DefaultEpilogueIaSK_SK_NS1D_6thread17LinearCombinationIaLi1EiiLNS1I_9ScaleType4KindE0ELNS_15FloatRoundStyleE2EaEENS1_15EpilogueDefaultEEEEEvvEEEEvNT_6ParamsE:
        .type           _ZN7cutlass13device_kernelINS_4gemm6kernel13GemmUniversalIN4cute5tupleIJiiiiEEENS1_10collective13CollectiveMmaINS1_34MainloopSm90TmaGmmaWarpSpecializedILi22ENS5_IJNS4_1CILi1EEENSA_ILi4EEESB_EEENS1_32KernelTmaWarpSpecializedPingpongEEENS5_IJNSA_ILi64EEENSA_ILi256EEENSA_ILi32EEEEEEaNS5_IJlSB_lEEEaSK_NS4_8TiledMMAINS4_8MMA_AtomIJNS4_4SM904GMMA27MMA_64x256x32_S32S8S8_SS_TNEEEENS4_6LayoutINS5_IJSB_SB_SB_EEENS5_IJNSA_ILi0EEEST_ST_EEEEENS5_IJNS4_10UnderscoreESW_SW_EEEEENS4_23SM90_TMA_LOAD_MULTICASTENS4_14ComposedLayoutINS4_7SwizzleILi1ELi4ELi3EEENS4_18smem_ptr_flag_bitsILi8EEENSR_INS5_IJNSA_ILi8EEESI_EEENS5_IJSI_SB_EEEEEEEvNS4_8identityENS4_13SM90_TMA_LOADES19_vS1A_EENS_8epilogue10collective6detail29Sm90TmaWarpSpecializedAdapterINS1E_15DefaultEpilogueIaSK_SK_NS1D_6thread17LinearCombinationIaLi1EiiLNS1I_9ScaleType4KindE0ELNS_15FloatRoundStyleE2EaEENS1_15EpilogueDefaultEEEEEvvEEEEvNT_6ParamsE,@function
        .size           _ZN7cutlass13device_kernelINS_4gemm6kernel13GemmUniversalIN4cute5tupleIJiiiiEEENS1_10collective13CollectiveMmaINS1_34MainloopSm90TmaGmmaWarpSpecializedILi22ENS5_IJNS4_1CILi1EEENSA_ILi4EEESB_EEENS1_32KernelTmaWarpSpecializedPingpongEEENS5_IJNSA_ILi64EEENSA_ILi256EEENSA_ILi32EEEEEEaNS5_IJlSB_lEEEaSK_NS4_8TiledMMAINS4_8MMA_AtomIJNS4_4SM904GMMA27MMA_64x256x32_S32S8S8_SS_TNEEEENS4_6LayoutINS5_IJSB_SB_SB_EEENS5_IJNSA_ILi0EEEST_ST_EEEEENS5_IJNS4_10UnderscoreESW_SW_EEEEENS4_23SM90_TMA_LOAD_MULTICASTENS4_14ComposedLayoutINS4_7SwizzleILi1ELi4ELi3EEENS4_18smem_ptr_flag_bitsILi8EEENSR_INS5_IJNSA_ILi8EEESI_EEENS5_IJSI_SB_EEEEEEEvNS4_8identityENS4_13SM90_TMA_LOADES19_vS1A_EENS_8epilogue10collective6detail29Sm90TmaWarpSpecializedAdapterINS1E_15DefaultEpilogueIaSK_SK_NS1D_6thread17LinearCombinationIaLi1EiiLNS1I_9ScaleType4KindE0ELNS_15FloatRoundStyleE2EaEENS1_15EpilogueDefaultEEEEEvvEEEEvNT_6ParamsE,(.L_x_370 - _ZN7cutlass13device_kernelINS_4gemm6kernel13GemmUniversalIN4cute5tupleIJiiiiEEENS1_10collective13CollectiveMmaINS1_34MainloopSm90TmaGmmaWarpSpecializedILi22ENS5_IJNS4_1CILi1EEENSA_ILi4EEESB_EEENS1_32KernelTmaWarpSpecializedPingpongEEENS5_IJNSA_ILi64EEENSA_ILi256EEENSA_ILi32EEEEEEaNS5_IJlSB_lEEEaSK_NS4_8TiledMMAINS4_8MMA_AtomIJNS4_4SM904GMMA27MMA_64x256x32_S32S8S8_SS_TNEEEENS4_6LayoutINS5_IJSB_SB_SB_EEENS5_IJNSA_ILi0EEEST_ST_EEEEENS5_IJNS4_10UnderscoreESW_SW_EEEEENS4_23SM90_TMA_LOAD_MULTICASTENS4_14ComposedLayoutINS4_7SwizzleILi1ELi4ELi3EEENS4_18smem_ptr_flag_bitsILi8EEENSR_INS5_IJNSA_ILi8EEESI_EEENS5_IJSI_SB_EEEEEEEvNS4_8identityENS4_13SM90_TMA_LOADES19_vS1A_EENS_8epilogue10collective6detail29Sm90TmaWarpSpecializedAdapterINS1E_15DefaultEpilogueIaSK_SK_NS1D_6thread17LinearCombinationIaLi1EiiLNS1I_9ScaleType4KindE0ELNS_15FloatRoundStyleE2EaEENS1_15EpilogueDefaultEEEEEvvEEEEvNT_6ParamsE)
        .other          _ZN7cutlass13device_kernelINS_4gemm6kernel13GemmUniversalIN4cute5tupleIJiiiiEEENS1_10collective13CollectiveMmaINS1_34MainloopSm90TmaGmmaWarpSpecializedILi22ENS5_IJNS4_1CILi1EEENSA_ILi4EEESB_EEENS1_32KernelTmaWarpSpecializedPingpongEEENS5_IJNSA_ILi64EEENSA_ILi256EEENSA_ILi32EEEEEEaNS5_IJlSB_lEEEaSK_NS4_8TiledMMAINS4_8MMA_AtomIJNS4_4SM904GMMA27MMA_64x256x32_S32S8S8_SS_TNEEEENS4_6LayoutINS5_IJSB_SB_SB_EEENS5_IJNSA_ILi0EEEST_ST_EEEEENS5_IJNS4_10UnderscoreESW_SW_EEEEENS4_23SM90_TMA_LOAD_MULTICASTENS4_14ComposedLayoutINS4_7SwizzleILi1ELi4ELi3EEENS4_18smem_ptr_flag_bitsILi8EEENSR_INS5_IJNSA_ILi8EEESI_EEENS5_IJSI_SB_EEEEEEEvNS4_8identityENS4_13SM90_TMA_LOADES19_vS1A_EENS_8epilogue10collective6detail29Sm90TmaWarpSpecializedAdapterINS1E_15DefaultEpilogueIaSK_SK_NS1D_6thread17LinearCombinationIaLi1EiiLNS1I_9ScaleType4KindE0ELNS_15FloatRoundStyleE2EaEENS1_15EpilogueDefaultEEEEEvvEEEEvNT_6ParamsE,@"STO_CUDA_ENTRY STV_DEFAULT"
_ZN7cutlass13device_kernelINS_4gemm6kernel13GemmUniversalIN4cute5tupleIJiiiiEEENS1_10collective13CollectiveMmaINS1_34MainloopSm90TmaGmmaWarpSpecializedILi22ENS5_IJNS4_1CILi1EEENSA_ILi4EEESB_EEENS1_32KernelTmaWarpSpecializedPingpongEEENS5_IJNSA_ILi64EEENSA_ILi256EEENSA_ILi32EEEEEEaNS5_IJlSB_lEEEaSK_NS4_8TiledMMAINS4_8MMA_AtomIJNS4_4SM904GMMA27MMA_64x256x32_S32S8S8_SS_TNEEEENS4_6LayoutINS5_IJSB_SB_SB_EEENS5_IJNSA_ILi0EEEST_ST_EEEEENS5_IJNS4_10UnderscoreESW_SW_EEEEENS4_23SM90_TMA_LOAD_MULTICASTENS4_14ComposedLayoutINS4_7SwizzleILi1ELi4ELi3EEENS4_18smem_ptr_flag_bitsILi8EEENSR_INS5_IJNSA_ILi8EEESI_EEENS5_IJSI_SB_EEEEEEEvNS4_8identityENS4_13SM90_TMA_LOADES19_vS1A_EENS_8epilogue10collective6detail29Sm90TmaWarpSpecializedAdapterINS1E_15DefaultEpilogueIaSK_SK_NS1D_6thread17LinearCombinationIaLi1EiiLNS1I_9ScaleType4KindE0ELNS_15FloatRoundStyleE2EaEENS1_15EpilogueDefaultEEEEEvvEEEEvNT_6ParamsE:
[----:B------:R-:W0:Y:S02]  /*0000*/  LDC R1, c[0x0][0x28] ;  /* 0x00000a00ff017b82 */ /* 0x000e240000000800 */
[----:B0-----:R-:W-:Y:S01]  /*0010*/  VIADD R1, R1, 0xfffffff8 ;  /* 0xfffffff801017836 */ /* 0x001fe20000000000 */
[----:B------:R-:W0:Y:S01]  /*0020*/  S2R R4, SR_TID.X ;  /* 0x0000000000047919 */ /* 0x000e220000002100 */
[----:B------:R-:W-:Y:S01]  /*0030*/  ELECT P0, URZ, PT ;  /* 0x00000000003f782f */ /* 0x000fe20003800000 */
[----:B------:R-:W-:Y:S01]  /*0040*/  BSSY B0, `(.L_x_0) ;  /* 0x000000f000007945 */ /* 0x000fe20003800000 */
[--C-:B0-----:R-:W-:Y:S02]  /*0050*/  SHF.R.U32.HI R2, RZ, 0x5, R4.reuse ;  /* 0x00000005ff027819 */ /* 0x101fe40000011604 */
[----:B------:R-:W-:-:S03]  /*0060*/  SHF.R.U32.HI R7, RZ, 0x7, R4 ;  /* 0x00000007ff077819 */ /* 0x000fc60000011604 */
[----:B------:R-:W0:Y:S04]  /*0070*/  SHFL.IDX PT, R5, R2, RZ, 0x1f ;  /* 0x00001fff02057589 */ /* 0x000e2800000e0000 */
[----:B------:R1:W2:Y:S01]  /*0080*/  SHFL.IDX PT, R10, R7, RZ, 0x1f ;  /* 0x00001fff070a7589 */ /* 0x0002a200000e0000 */
[----:B0-----:R-:W-:-:S13]  /*0090*/  ISETP.NE.OR P0, PT, R5, RZ, !P0 ;  /* 0x000000ff0500720c */ /* 0x001fda0004705670 */
[----:B-12---:R-:W-:Y:S05]  /*00a0*/  @P0 BRA `(.L_x_1) ;  /* 0x0000000000200947 */ /* 0x006fea0003800000 */
[----:B------:R-:W-:Y:S02]  /*00b0*/  ULDC.64 UR4, c[0x0][0x198] ;  /* 0x0000660000047ab9 */ /* 0x000fe40000000a00 */
[----:B------:R-:W-:Y:S02]  /*00c0*/  UIADD3 UR6, UP0, UR4, 0xf0, URZ ;  /* 0x000000f004067890 */ /* 0x000fe4000ff1e03f */
[----:B------:R-:W-:Y:S02]  /*00d0*/  UIADD3 UR4, UP1, UR4, 0x1f0, URZ ;  /* 0x000001f004047890 */ /* 0x000fe4000ff3e03f */
[----:B------:R-:W-:Y:S02]  /*00e0*/  UIADD3.X UR7, URZ, UR5, URZ, UP0, !UPT ;  /* 0x000000053f077290 */ /* 0x000fe400087fe43f */
[----:B------:R-:W-:-:S07]  /*00f0*/  UIADD3.X UR5, URZ, UR5, URZ, UP1, !UPT ;  /* 0x000000053f057290 */ /* 0x000fce0008ffe43f */
[----:B------:R0:W-:Y:S02]  /*0100*/  UTMACCTL.PF [UR6] ;  /* 0x00000000060079b9 */ /* 0x0001e40008040000 */
[----:B------:R0:W-:Y:S02]  /*0110*/  UTMACCTL.PF [UR4] ;  /* 0x00000000040079b9 */ /* 0x0001e40008040000 */
[----:B0-----:R-:W-:Y:S01]  /*0120*/  NOP ;  /* 0x0000000000007918 */ /* 0x001fe20000000000 */
.L_x_1:
[----:B------:R-:W-:Y:S05]  /*0130*/  BSYNC B0 ;  /* 0x0000000000007941 */ /* 0x000fea0003800000 */
.L_x_0:
[----:B------:R-:W0:Y:S02]  /*0140*/  SHFL.IDX PT, R8, R2, RZ, 0x1f ;  /* 0x00001fff02087589 */ /* 0x000e2400000e0000 */
[----:B0-----:R-:W-:-:S13]  /*0150*/  ISETP.NE.AND P0, PT, R8, RZ, PT ;  /* 0x000000ff0800720c */ /* 0x001fda0003f05270 */
[----:B------:R-:W-:Y:S05]  /*0160*/  @P0 BRA `(.L_x_2) ;  /* 0x0000000000f40947 */ /* 0x000fea0003800000 */
[----:B------:R-:W-:Y:S01]  /*0170*/  ELECT P0, URZ, PT ;  /* 0x00000000003f782f */ /* 0x000fe20003800000 */
[----:B------:R-:W-:-:S12]  /*0180*/  BSSY B0, `(.L_x_2) ;  /* 0x000003b000007945 */ /* 0x000fd80003800000 */
[----:B------:R-:W-:Y:S05]  /*0190*/  @!P0 BRA `(.L_x_3) ;  /* 0x0000000000e48947 */ /* 0x000fea0003800000 */
[----:B------:R-:W0:Y:S01]  /*01a0*/  S2UR UR8, SR_CgaCtaId ;  /* 0x00000000000879c3 */ /* 0x000e220000008800 */
[----:B------:R-:W-:Y:S01]  /*01b0*/  UMOV UR4, 0x400 ;  /* 0x0000040000047882 */ /* 0x000fe20000000000 */
[----:B------:R-:W-:Y:S01]  /*01c0*/  UMOV UR5, 0x1 ;  /* 0x0000000100057882 */ /* 0x000fe20000000000 */
[----:B------:R-:W-:Y:S02]  /*01d0*/  UMOV UR6, 0x4 ;  /* 0x0000000400067882 */ /* 0x000fe40000000000 */
[----:B------:R-:W-:-:S04]  /*01e0*/  UIADD3 UR6, -UR6, 0x100000, URZ ;  /* 0x0010000006067890 */ /* 0x000fc8000fffe13f */
[----:B------:R-:W-:Y:S02]  /*01f0*/  USHF.L.U32 UR7, UR6, 0xb, URZ ;  /* 0x0000000b06077899 */ /* 0x000fe4000800063f */
[----:B------:R-:W-:Y:S02]  /*0200*/  USHF.L.U32 UR6, UR6, 0x1, URZ ;  /* 0x0000000106067899 */ /* 0x000fe4000800063f */
[----:B0-----:R-:W-:Y:S02]  /*0210*/  ULEA UR8, UR8, UR4, 0x18 ;  /* 0x0000000408087291 */ /* 0x001fe4000f8ec03f */
[----:B------:R-:W-:-:S04]  /*0220*/  UIADD3 UR4, -UR5, 0x100000, URZ ;  /* 0x0010000005047890 */ /* 0x000fc8000fffe13f */
[----:B------:R-:W-:Y:S02]  /*0230*/  USHF.L.U32 UR5, UR4, 0xb, URZ ;  /* 0x0000000b04057899 */ /* 0x000fe4000800063f */
[----:B------:R-:W-:Y:S01]  /*0240*/  USHF.L.U32 UR4, UR4, 0x1, URZ ;  /* 0x0000000104047899 */ /* 0x000fe2000800063f */
[----:B------:R-:W0:Y:S11]  /*0250*/  FENCE.VIEW.ASYNC.S ;  /* 0x00000000000073c6 */ /* 0x000e360000000000 */
[----:B0-----:R0:W1:Y:S01]  /*0260*/  SYNCS.EXCH.64 URZ, [UR8], UR4 ;  /* 0x00000004083f75b2 */ /* 0x0010620008000100 */
[----:B------:R0:W2:Y:S01]  /*0270*/  SYNCS.EXCH.64 URZ, [UR8+0xb0], UR6 ;  /* 0x0000b006083f75b2 */ /* 0x0000a20008000100 */
[----:B------:R0:W3:Y:S01]  /*0280*/  SYNCS.EXCH.64 URZ, [UR8+0x8], UR4 ;  /* 0x00000804083f75b2 */ /* 0x0000e20008000100 */
[----:B------:R0:W4:Y:S01]  /*0290*/  SYNCS.EXCH.64 URZ, [UR8+0xb8], UR6 ;  /* 0x0000b806083f75b2 */ /* 0x0001220008000100 */
[----:B------:R0:W0:Y:S01]  /*02a0*/  SYNCS.EXCH.64 URZ, [UR8+0x10], UR4 ;  /* 0x00001004083f75b2 */ /* 0x0000220008000100 */
        /* <DEDUP_REMOVED lines=39> */
[----:B-1234-:R-:W-:Y:S01]  /*0520*/  NOP ;  /* 0x0000000000007918 */ /* 0x01efe20000000000 */
.L_x_3:
[----:B0-----:R-:W-:Y:S05]  /*0530*/  BSYNC B0 ;  /* 0x0000000000007941 */ /* 0x001fea0003800000 */
.L_x_2:
[----:B------:R-:W0:Y:S01]  /*0540*/  SHFL.IDX PT, R11, R2, RZ, 0x1f ;  /* 0x00001fff020b7589 */ /* 0x000e2200000e0000 */
[----:B------:R-:W1:Y:S01]  /*0550*/  S2UR UR12, SR_CTAID.X ;  /* 0x00000000000c79c3 */ /* 0x000e620000002500 */
[----:B------:R-:W-:Y:S02]  /*0560*/  SHF.R.S32.HI R3, RZ, 0x1f, R4 ;  /* 0x0000001fff037819 */ /* 0x000fe40000011404 */
[----:B------:R-:W-:Y:S01]  /*0570*/  ELECT P0, URZ, PT ;  /* 0x00000000003f782f */ /* 0x000fe20003800000 */
[----:B------:R-:W2:Y:S01]  /*0580*/  SHFL.IDX PT, R9, R2, RZ, 0x1f ;  /* 0x00001fff02097589 */ /* 0x000ea200000e0000 */
[----:B------:R-:W-:Y:S02]  /*0590*/  ELECT P1, URZ, PT ;  /* 0x00000000003f782f */ /* 0x000fe40003820000 */
[----:B------:R-:W-:Y:S01]  /*05a0*/  LEA.HI R3, R3, R4, RZ, 0x7 ;  /* 0x0000000403037211 */ /* 0x000fe200078f38ff */
[----:B------:R-:W-:Y:S01]  /*05b0*/  ULDC UR4, c[0x0][0x150] ;  /* 0x0000540000047ab9 */ /* 0x000fe20000000800 */
[----:B------:R-:W3:Y:S01]  /*05c0*/  S2R R6, SR_CTAID.Y ;  /* 0x0000000000067919 */ /* 0x000ee20000002600 */
[----:B------:R-:W4:Y:S01]  /*05d0*/  LDC R21, c[0x0][0x148] ;  /* 0x00005200ff157b82 */ /* 0x000f220000000800 */
[----:B------:R-:W-:Y:S01]  /*05e0*/  LOP3.LUT R3, R3, 0xffffff80, RZ, 0xc0, !PT ;  /* 0xffffff8003037812 */ /* 0x000fe200078ec0ff */
[----:B------:R-:W-:Y:S01]  /*05f0*/  UMOV UR11, 0x80 ;  /* 0x00000080000b7882 */ /* 0x000fe20000000000 */
[----:B------:R-:W-:Y:S01]  /*0600*/  NOP ;  /* 0x0000000000007918 */ /* 0x000fe20000000000 */
[----:B------:R-:W-:Y:S01]  /*0610*/  NOP ;  /* 0x0000000000007918 */ /* 0x000fe20000000000 */
[C---:B------:R-:W-:Y:S01]  /*0620*/  VIADD R35, R10.reuse, 0xffffffff ;  /* 0xffffffff0a237836 */ /* 0x040fe20000000000 */
[----:B------:R-:W-:Y:S01]  /*0630*/  ISETP.NE.AND P2, PT, R10, RZ, PT ;  /* 0x000000ff0a00720c */ /* 0x000fe20003f45270 */
[----:B------:R-:W-:Y:S01]  /*0640*/  IMAD.IADD R3, R4, 0x1, -R3 ;  /* 0x0000000104037824 */ /* 0x000fe200078e0a03 */
[----:B------:R-:W5:Y:S02]  /*0650*/  LDC R15, c[0x0][0x140] ;  /* 0x00005000ff0f7b82 */ /* 0x000f640000000800 */
[----:B------:R-:W-:-:S02]  /*0660*/  ISETP.GE.U32.AND P5, PT, R35, 0x2, PT ;  /* 0x000000022300780c */ /* 0x000fc40003fa6070 */
[----:B------:R-:W-:Y:S02]  /*0670*/  SHF.R.S32.HI R0, RZ, 0x1f, R3 ;  /* 0x0000001fff007819 */ /* 0x000fe40000011403 */
[----:B0-----:R-:W-:Y:S02]  /*0680*/  ISETP.NE.OR P0, PT, R11, RZ, !P0 ;  /* 0x000000ff0b00720c */ /* 0x001fe40004705670 */
[----:B------:R-:W0:Y:S01]  /*0690*/  LDC R14, c[0x0][0x144] ;  /* 0x00005100ff0e7b82 */ /* 0x000e220000000800 */
[----:B------:R-:W-:Y:S02]  /*06a0*/  SHF.R.S32.HI R11, RZ, 0x1f, R8 ;  /* 0x0000001fff0b7819 */ /* 0x000fe40000011408 */
[----:B--2---:R-:W-:Y:S02]  /*06b0*/  ISETP.NE.OR P1, PT, R9, RZ, !P1 ;  /* 0x000000ff0900720c */ /* 0x004fe40004f25670 */
[----:B------:R-:W-:Y:S02]  /*06c0*/  LEA.HI R11, R11, R8, RZ, 0x2 ;  /* 0x000000080b0b7211 */ /* 0x000fe400078f10ff */
[----:B-1----:R-:W-:-:S02]  /*06d0*/  I2FP.F32.U32 R13, UR12 ;  /* 0x0000000c000d7c45 */ /* 0x002fc40008201000 */
[----:B------:R-:W-:Y:S02]  /*06e0*/  LOP3.LUT R11, R11, 0x3ffffffc, RZ, 0xc0, !PT ;  /* 0x3ffffffc0b0b7812 */ /* 0x000fe400078ec0ff */
[----:B------:R-:W-:Y:S01]  /*06f0*/  LEA.HI R2, R0, R3, RZ, 0x3 ;  /* 0x0000000300027211 */ /* 0x000fe200078f18ff */
[----:B------:R-:W-:Y:S01]  /*0700*/  VOTEU.ALL UP0, P0 ;  /* 0x00000000003f7886 */ /* 0x000fe20000000000 */
[----:B------:R-:W-:Y:S01]  /*0710*/  FMUL R13, R13, UR4 ;  /* 0x000000040d0d7c20 */ /* 0x000fe20008400000 */
[----:B------:R-:W-:Y:S01]  /*0720*/  IMAD.IADD R11, R8, 0x1, -R11 ;  /* 0x00000001080b7824 */ /* 0x000fe200078e0a0b */
[----:B---3--:R-:W-:Y:S01]  /*0730*/  I2FP.F32.U32 R8, R6 ;  /* 0x0000000600087245 */ /* 0x008fe20000201000 */
[----:B------:R-:W-:Y:S01]  /*0740*/  VOTEU.ALL UP1, P1 ;  /* 0x00000000003f7886 */ /* 0x000fe20000820000 */
[----:B------:R-:W1:Y:S01]  /*0750*/  @!UP0 S2UR UR7, SR_CgaCtaId ;  /* 0x00000000000789c3 */ /* 0x000e620000008800 */
[----:B------:R-:W-:Y:S01]  /*0760*/  ULDC UR4, c[0x0][0x154] ;  /* 0x0000550000047ab9 */ /* 0x000fe20000000800 */
[--C-:B------:R-:W-:Y:S01]  /*0770*/  SHF.R.S32.HI R9, RZ, 0x3, R2.reuse ;  /* 0x00000003ff097819 */ /* 0x100fe20000011402 */
[----:B------:R-:W-:Y:S01]  /*0780*/  FMUL R8, R8, UR4 ;  /* 0x0000000408087c20 */ /* 0x000fe20008400000 */
[----:B------:R-:W-:Y:S01]  /*0790*/  SHF.R.S32.HI R12, RZ, 0x1f, R2 ;  /* 0x0000001fff0c7819 */ /* 0x000fe20000011402 */
[----:B------:R-:W2:Y:S01]  /*07a0*/  F2I.U32.TRUNC.NTZ R13, R13 ;  /* 0x0000000d000d7305 */ /* 0x000ea2000020f000 */
[----:B------:R-:W-:Y:S01]  /*07b0*/  SHF.R.S32.HI R2, RZ, 0x1f, R5 ;  /* 0x0000001fff027819 */ /* 0x000fe20000011405 */
[----:B------:R-:W-:Y:S01]  /*07c0*/  UMOV UR4, 0x20 ;  /* 0x0000002000047882 */ /* 0x000fe20000000000 */
[----:B------:R-:W3:Y:S01]  /*07d0*/  @!UP1 S2UR UR10, SR_CgaCtaId ;  /* 0x00000000000a99c3 */ /* 0x000ee20000008800 */
[----:B------:R-:W-:Y:S01]  /*07e0*/  LEA.HI R12, R12, R9, RZ, 0x2 ;  /* 0x000000090c0c7211 */ /* 0x000fe200078f10ff */
[----:B------:R-:W-:Y:S01]  /*07f0*/  @!UP0 UMOV UR6, 0x400 ;  /* 0x0000040000068882 */ /* 0x000fe20000000000 */
[----:B------:R-:W-:Y:S01]  /*0800*/  LEA.HI R2, R2, R5, RZ, 0x2 ;  /* 0x0000000502027211 */ /* 0x000fe200078f10ff */
[----:B------:R-:W-:-:S04]  /*0810*/  @!UP0 UIADD3 UR4, -UR4, 0x100000, URZ ;  /* 0x0010000004048890 */ /* 0x000fc8000fffe13f */
[----:B------:R-:W-:Y:S02]  /*0820*/  @!UP0 USHF.L.U32 UR5, UR4, 0xb, URZ ;  /* 0x0000000b04058899 */ /* 0x000fe4000800063f */
[----:B------:R-:W-:Y:S01]  /*0830*/  @!UP0 USHF.L.U32 UR4, UR4, 0x1, URZ ;  /* 0x0000000104048899 */ /* 0x000fe2000800063f */
[----:B------:R-:W4:Y:S01]  /*0840*/  F2I.U32.TRUNC.NTZ R8, R8 ;  /* 0x0000000800087305 */ /* 0x000f22000020f000 */
[----:B------:R-:W-:Y:S01]  /*0850*/  LOP3.LUT R12, R12, 0xfffffffc, RZ, 0xc0, !PT ;  /* 0xfffffffc0c0c7812 */ /* 0x000fe200078ec0ff */
[----:B------:R-:W-:Y:S01]  /*0860*/  @!UP1 UMOV UR9, 0x400 ;  /* 0x0000040000099882 */ /* 0x000fe20000000000 */
[----:B------:R-:W-:Y:S01]  /*0870*/  LOP3.LUT R2, R2, 0xfffffffc, RZ, 0xc0, !PT ;  /* 0xfffffffc02027812 */ /* 0x000fe200078ec0ff */
[----:B------:R-:W-:Y:S01]  /*0880*/  VOTEU.ALL UP2, P1 ;  /* 0x00000000003f7886 */ /* 0x000fe20000840000 */
[----:B------:R-:W-:Y:S01]  /*0890*/  VOTEU.ALL UP3, P1 ;  /* 0x00000000003f7886 */ /* 0x000fe20000860000 */
[----:B------:R-:W-:Y:S01]  /*08a0*/  IMAD.IADD R12, R9, 0x1, -R12 ;  /* 0x00000001090c7824 */ /* 0x000fe200078e0a0c */
[----:B------:R-:W-:Y:S01]  /*08b0*/  VOTEU.ALL UP4, P1 ;  /* 0x00000000003f7886 */ /* 0x000fe20000880000 */
[----:B------:R-:W-:Y:S01]  /*08c0*/  IMAD.IADD R5, R5, 0x1, -R2 ;  /* 0x0000000105057824 */ /* 0x000fe200078e0a02 */
[----:B------:R-:W-:Y:S01]  /*08d0*/  VOTEU.ALL UP5, P1 ;  /* 0x00000000003f7886 */ /* 0x000fe200008a0000 */
[----:B------:R-:W-:Y:S01]  /*08e0*/  IMAD R11, R11, 0x4, R12 ;  /* 0x000000040b0b7824 */ /* 0x000fe200078e020c */
[----:B-1----:R-:W-:Y:S01]  /*08f0*/  @!UP0 ULEA UR8, UR7, UR6, 0x18 ;  /* 0x0000000607088291 */ /* 0x002fe2000f8ec03f */
[----:B--2---:R-:W-:Y:S01]  /*0900*/  IMAD.MOV R13, RZ, RZ, -R13 ;  /* 0x000000ffff0d7224 */ /* 0x004fe200078e0a0d */
[----:B------:R-:W-:-:S04]  /*0910*/  @!UP1 UIADD3 UR6, -UR11, 0x100000, URZ ;  /* 0x001000000b069890 */ /* 0x000fc8000fffe13f */
[----:B------:R-:W-:Y:S02]  /*0920*/  @!UP1 USHF.L.U32 UR7, UR6, 0xb, URZ ;  /* 0x0000000b06079899 */ /* 0x000fe4000800063f */
[----:B------:R-:W-:Y:S01]  /*0930*/  @!UP1 USHF.L.U32 UR6, UR6, 0x1, URZ ;  /* 0x0000000106069899 */ /* 0x000fe2000800063f */
[----:B------:R-:W-:Y:S01]  /*0940*/  IMAD.SHL.U32 R154, R11, 0x4, RZ ;  /* 0x000000040b9a7824 */ /* 0x000fe200078e00ff */
[----:B------:R-:W-:Y:S01]  /*0950*/  ISETP.NE.AND P1, PT, R5, 0x3, PT ;  /* 0x000000030500780c */ /* 0x000fe20003f25270 */
[----:B----4-:R-:W-:Y:S01]  /*0960*/  IMAD.MOV R24, RZ, RZ, -R8 ;  /* 0x000000ffff187224 */ /* 0x010fe200078e0a08 */
[----:B-----5:R-:W-:Y:S01]  /*0970*/  ISETP.EQ.U32.AND P3, PT, R15, 0x1, PT ;  /* 0x000000010f00780c */ /* 0x020fe20003f62070 */
[----:B------:R-:W-:Y:S01]  /*0980*/  VOTEU.ALL UP0, P0 ;  /* 0x00000000003f7886 */ /* 0x000fe20000000000 */
[----:B---3--:R-:W-:Y:S01]  /*0990*/  @!UP1 ULEA UR9, UR10, UR9, 0x18 ;  /* 0x000000090a099291 */ /* 0x008fe2000f8ec03f */
[----:B------:R-:W-:Y:S01]  /*09a0*/  IMAD R9, R21, R24, R6 ;  /* 0x0000001815097224 */ /* 0x000fe200078e0206 */
[----:B------:R-:W-:Y:S01]  /*09b0*/  LOP3.LUT R154, R11, 0xc, R154, 0x78, !PT ;  /* 0x0000000c0b9a7812 */ /* 0x000fe200078e789a */
[----:B0-----:R-:W-:Y:S01]  /*09c0*/  IMAD R20, R14, R13, UR12 ;  /* 0x0000000c0e147e24 */ /* 0x001fe2000f8e020d */
[----:B------:R-:W-:Y:S01]  /*09d0*/  VOTEU.ALL UP1, P0 ;  /* 0x00000000003f7886 */ /* 0x000fe20000020000 */
[----:B------:R-:W-:Y:S01]  /*09e0*/  LOP3.LUT P0, RZ, R3, 0x7, RZ, 0xc0, !PT ;  /* 0x0000000703ff7812 */ /* 0x000fe2000780c0ff */
[----:B------:R-:W0:Y:S02]  /*09f0*/  FENCE.VIEW.ASYNC.S ;  /* 0x00000000000073c6 */ /* 0x000e240000000000 */
[----:B0-----:R0:W1:Y:S01]  /*0a00*/  @!UP0 SYNCS.EXCH.64 URZ, [UR8+0x190], UR4 ;  /* 0x00019004083f85b2 */ /* 0x0010620008000100 */
[----:B------:R-:W-:Y:S01]  /*0a10*/  ISETP.NE.AND P4, PT, R9, R154, PT ;  /* 0x0000009a0900720c */ /* 0x000fe20003f85270 */
[----:B------:R0:W2:Y:S01]  /*0a20*/  SHFL.IDX PT, R14, R7, RZ, 0x1f ;  /* 0x00001fff070e7589 */ /* 0x0000a200000e0000 */
[----:B------:R-:W-:-:S02]  /*0a30*/  ISETP.EQ.OR P1, PT, R5, RZ, !P1 ;  /* 0x000000ff0500720c */ /* 0x000fc40004f22670 */
[----:B------:R-:W-:Y:S02]  /*0a40*/  ISETP.LT.U32.AND P0, PT, R154, 0x4, !P0 ;  /* 0x000000049a00780c */ /* 0x000fe40004701070 */
[----:B------:R-:W-:Y:S02]  /*0a50*/  ISETP.EQ.OR P4, PT, R20, RZ, !P4 ;  /* 0x000000ff1400720c */ /* 0x000fe40006782670 */
[----:B------:R-:W-:Y:S02]  /*0a60*/  ISETP.EQ.AND P1, PT, R10, RZ, P1 ;  /* 0x000000ff0a00720c */ /* 0x000fe40000f22270 */
[----:B------:R-:W-:Y:S02]  /*0a70*/  PLOP3.LUT P0, PT, P0, P4, PT, 0x80, 0x0 ;  /* 0x000000000000781c */ /* 0x000fe40000709070 */
[----:B------:R-:W-:Y:S02]  /*0a80*/  SEL R16, RZ, 0x1, !P1 ;  /* 0x00000001ff107807 */ /* 0x000fe40004800000 */
[----:B------:R-:W-:Y:S01]  /*0a90*/  P2R R155, PR, RZ, 0x1 ;  /* 0x00000001ff9b7803 */ /* 0x000fe20000000000 */
[----:B------:R0:W3:Y:S01]  /*0aa0*/  @!UP1 SYNCS.EXCH.64 URZ, [UR8+0x198], UR4 ;  /* 0x00019804083f95b2 */ /* 0x0000e20008000100 */
[----:B------:R-:W-:Y:S01]  /*0ab0*/  NOP ;  /* 0x0000000000007918 */ /* 0x000fe20000000000 */
[----:B------:R-:W-:Y:S01]  /*0ac0*/  SEL R16, R16, 0x2, P5 ;  /* 0x0000000210107807 */ /* 0x000fe20002800000 */
[----:B------:R0:W4:Y:S01]  /*0ad0*/  @!UP2 SYNCS.EXCH.64 URZ, [UR9+0x170], UR6 ;  /* 0x00017006093fa5b2 */ /* 0x0001220008000100 */
[----:B------:R0:W0:Y:S01]  /*0ae0*/  @!UP3 SYNCS.EXCH.64 URZ, [UR9+0x178], UR6 ;  /* 0x00017806093fb5b2 */ /* 0x0000220008000100 */
[----:B------:R0:W0:Y:S01]  /*0af0*/  @!UP4 SYNCS.EXCH.64 URZ, [UR9+0x180], UR6 ;  /* 0x00018006093fc5b2 */ /* 0x0000220008000100 */
[----:B------:R0:W0:Y:S01]  /*0b00*/  @!UP5 SYNCS.EXCH.64 URZ, [UR9+0x188], UR6 ;  /* 0x00018806093fd5b2 */ /* 0x0000220008000100 */
[----:B------:R-:W-:Y:S01]  /*0b10*/  NOP ;  /* 0x0000000000007918 */ /* 0x000fe20000000000 */
[----:B-1----:R-:W-:Y:S05]  /*0b20*/  @!P3 BRA `(.L_x_4) ;  /* 0x000000000008b947 */ /* 0x002fea0003800000 */
[----:B0--34-:R-:W-:Y:S01]  /*0b30*/  UCGABAR_ARV ;  /* 0x00000000000079c7 */ /* 0x019fe20008000000 */
[----:B------:R-:W-:Y:S05]  /*0b40*/  BRA `(.L_x_5) ;  /* 0x0000000000047947 */ /* 0x000fea0003800000 */
.L_x_4:
[----:B0--34-:R-:W-:Y:S01]  /*0b50*/  NOP ;  /* 0x0000000000007918 */ /* 0x019fe20000000000 */
.L_x_5:
[----:B------:R-:W-:Y:S01]  /*0b60*/  ULDC.64 UR4, c[0x0][0x598] ;  /* 0x0001660000047ab9 */ /* 0x000fe20000000a00 */
[----:B------:R-:W-:Y:S01]  /*0b70*/  ULDC.64 UR36, c[0x0][0x208] ;  /* 0x0000820000247ab9 */ /* 0x000fe20000000a00 */
[----:B------:R-:W-:-:S04]  /*0b80*/  ISETP.NE.U32.AND P0, PT, RZ, UR4, PT ;  /* 0x00000004ff007c0c */ /* 0x000fc8000bf05070 */
[----:B------:R-:W-:-:S13]  /*0b90*/  ISETP.NE.AND.EX P0, PT, RZ, UR5, PT, P0 ;  /* 0x00000005ff007c0c */ /* 0x000fda000bf05300 */
[----:B------:R-:W-:Y:S05]  /*0ba0*/  @!P0 BRA `(.L_x_6) ;  /* 0x00000000001c8947 */ /* 0x000fea0003800000 */
[----:B------:R-:W0:Y:S02]  /*0bb0*/  LDC.64 R8, c[0x0][0x598] ;  /* 0x00016600ff087b82 */ /* 0x000e240000000a00 */
[----:B0-----:R-:W3:Y:S02]  /*0bc0*/  LDG.E.64 R8, desc[UR36][R8.64] ;  /* 0x0000002408087981 */ /* 0x001ee4000c1e1b00 */
[----:B---3--:R-:W-:-:S04]  /*0bd0*/  ISETP.NE.U32.AND P0, PT, R8, RZ, PT ;  /* 0x000000ff0800720c */ /* 0x008fc80003f05070 */
[----:B------:R-:W-:-:S13]  /*0be0*/  ISETP.NE.AND.EX P0, PT, R9, RZ, PT, P0 ;  /* 0x000000ff0900720c */ /* 0x000fda0003f05300 */
[----:B------:R-:W-:Y:S05]  /*0bf0*/  @!P0 BRA `(.L_x_6) ;  /* 0x0000000000088947 */ /* 0x000fea0003800000 */
[----:B------:R0:W5:Y:S01]  /*0c00*/  LD.E R153, desc[UR36][R8.64] ;  /* 0x0000002408997980 */ /* 0x000162000c101900 */
[----:B------:R-:W-:Y:S05]  /*0c10*/  BRA `(.L_x_7) ;  /* 0x0000000000247947 */ /* 0x000fea0003800000 */
.L_x_6:
[----:B------:R-:W-:Y:S02]  /*0c20*/  ULDC.64 UR4, c[0x0][0x588] ;  /* 0x0001620000047ab9 */ /* 0x000fe40000000a00 */
[----:B------:R-:W-:-:S04]  /*0c30*/  ISETP.NE.U32.AND P0, PT, RZ, UR4, PT ;  /* 0x00000004ff007c0c */ /* 0x000fc8000bf05070 */
[----:B------:R-:W-:-:S13]  /*0c40*/  ISETP.NE.AND.EX P0, PT, RZ, UR5, PT, P0 ;  /* 0x00000005ff007c0c */ /* 0x000fda000bf05300 */
[----:B------:R-:W-:Y:S05]  /*0c50*/  @!P0 BRA `(.L_x_8) ;  /* 0x00000000000c8947 */ /* 0x000fea0003800000 */
[----:B------:R-:W0:Y:S02]  /*0c60*/  LDC.64 R8, c[0x0][0x588] ;  /* 0x00016200ff087b82 */ /* 0x000e240000000a00 */
[----:B0-----:R1:W5:Y:S01]  /*0c70*/  LDG.E R153, desc[UR36][R8.64] ;  /* 0x0000002408997981 */ /* 0x001362000c1e1900 */
[----:B------:R-:W-:Y:S05]  /*0c80*/  BRA `(.L_x_7) ;  /* 0x0000000000087947 */ /* 0x000fea0003800000 */
.L_x_8:
[----:B------:R-:W-:Y:S02]  /*0c90*/  ULDC UR4, c[0x0][0x580] ;  /* 0x0001600000047ab9 */ /* 0x000fe40000000800 */
[----:B------:R-:W-:-:S07]  /*0ca0*/  IMAD.U32 R153, RZ, RZ, UR4 ;  /* 0x00000004ff997e24 */ /* 0x000fce000f8e00ff */
.L_x_7:
[----:B------:R-:W-:Y:S02]  /*0cb0*/  ULDC.64 UR4, c[0x0][0x5a0] ;  /* 0x0001680000047ab9 */ /* 0x000fe40000000a00 */
[----:B------:R-:W-:-:S04]  /*0cc0*/  ISETP.NE.U32.AND P0, PT, RZ, UR4, PT ;  /* 0x00000004ff007c0c */ /* 0x000fc8000bf05070 */
[----:B------:R-:W-:-:S13]  /*0cd0*/  ISETP.NE.AND.EX P0, PT, RZ, UR5, PT, P0 ;  /* 0x00000005ff007c0c */ /* 0x000fda000bf05300 */
[----:B------:R-:W-:Y:S05]  /*0ce0*/  @!P0 BRA `(.L_x_9) ;  /* 0x00000000001c8947 */ /* 0x000fea0003800000 */
[----:B01----:R-:W0:Y:S02]  /*0cf0*/  LDC.64 R8, c[0x0][0x5a0] ;  /* 0x00016800ff087b82 */ /* 0x003e240000000a00 */
[----:B0-----:R-:W3:Y:S02]  /*0d00*/  LDG.E.64 R8, desc[UR36][R8.64] ;  /* 0x0000002408087981 */ /* 0x001ee4000c1e1b00 */
[----:B---3--:R-:W-:-:S04]  /*0d10*/  ISETP.NE.U32.AND P0, PT, R8, RZ, PT ;  /* 0x000000ff0800720c */ /* 0x008fc80003f05070 */
[----:B------:R-:W-:-:S13]  /*0d20*/  ISETP.NE.AND.EX P0, PT, R9, RZ, PT, P0 ;  /* 0x000000ff0900720c */ /* 0x000fda0003f05300 */
[----:B------:R-:W-:Y:S05]  /*0d30*/  @!P0 BRA `(.L_x_9) ;  /* 0x0000000000088947 */ /* 0x000fea0003800000 */
[----:B------:R0:W5:Y:S01]  /*0d40*/  LD.E R152, desc[UR36][R8.64] ;  /* 0x0000002408987980 */ /* 0x000162000c101900 */
[----:B------:R-:W-:Y:S05]  /*0d50*/  BRA `(.L_x_10) ;  /* 0x0000000000247947 */ /* 0x000fea0003800000 */
.L_x_9:
[----:B------:R-:W-:Y:S02]  /*0d60*/  ULDC.64 UR4, c[0x0][0x590] ;  /* 0x0001640000047ab9 */ /* 0x000fe40000000a00 */
[----:B------:R-:W-:-:S04]  /*0d70*/  ISETP.NE.U32.AND P0, PT, RZ, UR4, PT ;  /* 0x00000004ff007c0c */ /* 0x000fc8000bf05070 */
[----:B------:R-:W-:-:S13]  /*0d80*/  ISETP.NE.AND.EX P0, PT, RZ, UR5, PT, P0 ;  /* 0x00000005ff007c0c */ /* 0x000fda000bf05300 */
[----:B------:R-:W-:Y:S05]  /*0d90*/  @!P0 BRA `(.L_x_11) ;  /* 0x00000000000c8947 */ /* 0x000fea0003800000 */
[----:B01----:R-:W0:Y:S02]  /*0da0*/  LDC.64 R8, c[0x0][0x590] ;  /* 0x00016400ff087b82 */ /* 0x003e240000000a00 */
[----:B0-----:R1:W5:Y:S01]  /*0db0*/  LDG.E R152, desc[UR36][R8.64] ;  /* 0x0000002408987981 */ /* 0x001362000c1e1900 */
[----:B------:R-:W-:Y:S05]  /*0dc0*/  BRA `(.L_x_10) ;  /* 0x0000000000087947 */ /* 0x000fea0003800000 */
.L_x_11:
[----:B------:R-:W-:Y:S02]  /*0dd0*/  ULDC UR4, c[0x0][0x584] ;  /* 0x0001610000047ab9 */ /* 0x000fe40000000800 */
[----:B------:R-:W-:-:S07]  /*0de0*/  IMAD.U32 R152, RZ, RZ, UR4 ;  /* 0x00000004ff987e24 */ /* 0x000fce000f8e00ff */
.L_x_10:
[----:B------:R-:W3:Y:S01]  /*0df0*/  LDC R2, c[0x0][0x65c] ;  /* 0x00019700ff027b82 */ /* 0x000ee20000000800 */
[----:B------:R-:W-:Y:S01]  /*0e00*/  ULDC UR6, c[0x0][0x28c] ;  /* 0x0000a30000067ab9 */ /* 0x000fe20000000800 */
[----:B------:R-:W-:Y:S01]  /*0e10*/  ISETP.NE.AND P0, PT, R10, 0x2, PT ;  /* 0x000000020a00780c */ /* 0x000fe20003f05270 */
[----:B------:R-:W-:Y:S01]  /*0e20*/  UIADD3 UR6, UR6, 0x1f, URZ ;  /* 0x0000001f06067890 */ /* 0x000fe2000fffe03f */
[----:B01----:R-:W-:Y:S01]  /*0e30*/  IMAD.U32 R8, RZ, RZ, UR12 ;  /* 0x0000000cff087e24 */ /* 0x003fe2000f8e00ff */
[----:B------:R-:W-:Y:S01]  /*0e40*/  UMOV UR39, URZ ;  /* 0x0000003f00277c82 */ /* 0x000fe20008000000 */
[----:B------:R-:W-:Y:S01]  /*0e50*/  IMAD.MOV.U32 R9, RZ, RZ, RZ ;  /* 0x000000ffff097224 */ /* 0x000fe200078e00ff */
[----:B------:R-:W-:Y:S01]  /*0e60*/  USHF.R.S32.HI UR7, URZ, 0x1f, UR6 ;  /* 0x0000001f3f077899 */ /* 0x000fe20008011406 */
[----:B------:R-:W-:Y:S01]  /*0e70*/  UMOV UR38, URZ ;  /* 0x0000003f00267c82 */ /* 0x000fe20008000000 */
[----:B------:R-:W-:Y:S02]  /*0e80*/  ULDC.64 UR8, c[0x0][0x650] ;  /* 0x0001940000087ab9 */ /* 0x000fe40000000a00 */
[----:B------:R-:W-:-:S04]  /*0e90*/  ULEA.HI UR7, UR7, UR6, URZ, 0x5 ;  /* 0x0000000607077291 */ /* 0x000fc8000f8f283f */
[----:B------:R-:W-:Y:S01]  /*0ea0*/  USHF.R.S32.HI UR40, URZ, 0x5, UR7 ;  /* 0x000000053f287899 */ /* 0x000fe20008011407 */
[----:B---3--:R-:W-:-:S13]  /*0eb0*/  ISETP.NE.AND P1, PT, R2, 0x1, PT ;  /* 0x000000010200780c */ /* 0x008fda0003f25270 */
[----:B------:R-:W0:Y:S01]  /*0ec0*/  @P1 LDC R19, c[0x0][0x10] ;  /* 0x00000400ff131b82 */ /* 0x000e220000000800 */
[----:B------:R-:W-:Y:S02]  /*0ed0*/  @P1 IMAD.MOV.U32 R7, RZ, RZ, RZ ;  /* 0x000000ffff071224 */ /* 0x000fe400078e00ff */
[----:B------:R-:W-:-:S05]  /*0ee0*/  @P1 IMAD.MOV.U32 R17, RZ, RZ, RZ ;  /* 0x000000ffff111224 */ /* 0x000fca00078e00ff */
[----:B------:R-:W1:Y:S01]  /*0ef0*/  @!P1 LDC R11, c[0x0][0xc] ;  /* 0x00000300ff0b9b82 */ /* 0x000e620000000800 */
[----:B------:R-:W-:Y:S01]  /*0f00*/  ULDC UR4, c[0x0][0xc] ;  /* 0x0000030000047ab9 */ /* 0x000fe20000000800 */
[----:B------:R-:W-:Y:S02]  /*0f10*/  ULDC UR5, c[0x0][0x10] ;  /* 0x0000040000057ab9 */ /* 0x000fe40000000800 */
[----:B------:R-:W-:-:S04]  /*0f20*/  UIMAD.WIDE.U32 UR4, UR4, UR5, URZ ;  /* 0x00000005040472a5 */ /* 0x000fc8000f8e003f */
[----:B------:R-:W3:Y:S01]  /*0f30*/  LDC R2, c[0x0][0x14] ;  /* 0x00000500ff027b82 */ /* 0x000ee20000000800 */
[----:B0-----:R-:W-:-:S04]  /*0f40*/  @P1 IMAD.WIDE.U32 R18, R19, UR12, R6 ;  /* 0x0000000c13121c25 */ /* 0x001fc8000f8e0006 */
[----:B------:R-:W-:Y:S02]  /*0f50*/  @P1 IMAD.IADD R17, R19, 0x1, R17 ;  /* 0x0000000113111824 */ /* 0x000fe400078e0211 */
[----:B-1----:R-:W-:-:S04]  /*0f60*/  @!P1 IMAD.WIDE.U32 R8, R6, R11, R8 ;  /* 0x0000000b06089225 */ /* 0x002fc800078e0008 */
[----:B------:R-:W-:Y:S02]  /*0f70*/  @!P1 IMAD.MOV.U32 R18, RZ, RZ, R8 ;  /* 0x000000ffff129224 */ /* 0x000fe400078e0008 */
[----:B------:R-:W-:Y:S02]  /*0f80*/  @!P1 IMAD.MOV.U32 R17, RZ, RZ, R9 ;  /* 0x000000ffff119224 */ /* 0x000fe400078e0009 */
[----:B---3--:R-:W-:-:S04]  /*0f90*/  IMAD.WIDE.U32 R12, R2, UR4, RZ ;  /* 0x00000004020c7c25 */ /* 0x008fc8000f8e00ff */
[----:B------:R-:W-:Y:S01]  /*0fa0*/  IMAD R23, R2, UR5, RZ ;  /* 0x0000000502177c24 */ /* 0x000fe2000f8e02ff */
[----:B------:R0:W-:Y:S03]  /*0fb0*/  STL.64 [R1], R12 ;  /* 0x0000000c01007387 */ /* 0x0001e60000100a00 */
[----:B------:R-:W-:Y:S01]  /*0fc0*/  IMAD.IADD R23, R13, 0x1, R23 ;  /* 0x000000010d177824 */ /* 0x000fe200078e0217 */
[----:B------:R-:W-:Y:S06]  /*0fd0*/  @P0 BRA `(.L_x_12) ;  /* 0x0000000000200947 */ /* 0x000fec0003800000 */
[----:B------:R-:W-:Y:S01]  /*0fe0*/  UISETP.GE.U32.AND UP0, UPT, UR40, 0x16, UPT ;  /* 0x000000162800788c */ /* 0x000fe2000bf06070 */
[----:B------:R-:W-:Y:S01]  /*0ff0*/  IADD3 R18, P0, R18, R12, RZ ;  /* 0x0000000c12127210 */ /* 0x000fe20007f1e0ff */
[----:B------:R-:W-:Y:S01]  /*1000*/  UIMAD.WIDE.U32 UR4, UR40, -0x45d1745d, URZ ;  /* 0xba2e8ba3280478a5 */ /* 0x000fe2000f8e003f */
[----:B------:R-:W-:-:S03]  /*1010*/  UMOV UR38, URZ ;  /* 0x0000003f00267c82 */ /* 0x000fc60008000000 */
[----:B------:R-:W-:Y:S01]  /*1020*/  USHF.R.U32.HI UR4, URZ, 0x4, UR5 ;  /* 0x000000043f047899 */ /* 0x000fe20008011605 */
[----:B------:R-:W-:-:S03]  /*1030*/  IMAD.X R17, R23, 0x1, R17, P0 ;  /* 0x0000000117117824 */ /* 0x000fc600000e0611 */
[----:B------:R-:W-:Y:S02]  /*1040*/  UIMAD UR39, UR4, -0x16, UR40 ;  /* 0xffffffea042778a4 */ /* 0x000fe4000f8e0228 */
[----:B------:R-:W-:-:S12]  /*1050*/  @UP0 ULOP3.LUT UR38, UR4, 0x1, URZ, 0xc0, !UPT ;  /* 0x0000000104260892 */ /* 0x000fd8000f8ec03f */
.L_x_12:
[----:B------:R-:W-:Y:S01]  /*1060*/  ISETP.GE.U32.AND P0, PT, R18, UR8, PT ;  /* 0x0000000812007c0c */ /* 0x000fe2000bf06070 */
[----:B------:R-:W-:Y:S01]  /*1070*/  IMAD.MOV.U32 R19, RZ, RZ, -0x1 ;  /* 0xffffffffff137424 */ /* 0x000fe200078e00ff */
[----:B------:R-:W-:Y:S01]  /*1080*/  PRMT R8, RZ, 0x7610, R8 ;  /* 0x00007610ff087816 */ /* 0x000fe20000000008 */
[----:B------:R-:W-:Y:S01]  /*1090*/  IMAD.MOV.U32 R22, RZ, RZ, -0x1 ;  /* 0xffffffffff167424 */ /* 0x000fe200078e00ff */
[----:B------:R-:W-:Y:S01]  /*10a0*/  ISETP.GE.U32.AND.EX P0, PT, R17, UR9, PT, P0 ;  /* 0x0000000911007c0c */ /* 0x000fe2000bf06100 */
[----:B------:R-:W-:-:S12]  /*10b0*/  IMAD.MOV.U32 R2, RZ, RZ, -0x1 ;  /* 0xffffffffff027424 */ /* 0x000fd800078e00ff */
[----:B------:R-:W-:Y:S05]  /*10c0*/  @P0 BRA `(.L_x_13) ;  /* 0x00000004002c0947 */ /* 0x000fea0003800000 */
[----:B------:R-:W1:Y:S01]  /*10d0*/  LDC.64 R26, c[0x0][0x628] ;  /* 0x00018a00ff1a7b82 */ /* 0x000e620000000a00 */
[----:B------:R-:W-:Y:S02]  /*10e0*/  IMAD.MOV.U32 R8, RZ, RZ, R18 ;  /* 0x000000ffff087224 */ /* 0x000fe400078e0012 */
[----:B------:R-:W-:-:S05]  /*10f0*/  IMAD.MOV.U32 R9, RZ, RZ, R17 ;  /* 0x000000ffff097224 */ /* 0x000fca00078e0011 */
[----:B------:R-:W3:Y:S08]  /*1100*/  LDC R2, c[0x0][0x630] ;  /* 0x00018c00ff027b82 */ /* 0x000ef00000000800 */
[----:B------:R-:W4:Y:S01]  /*1110*/  LDC.64 R28, c[0x0][0x620] ;  /* 0x00018800ff1c7b82 */ /* 0x000f220000000a00 */
[----:B-1----:R-:W-:-:S04]  /*1120*/  ISETP.NE.U32.AND P0, PT, R26, RZ, PT ;  /* 0x000000ff1a00720c */ /* 0x002fc80003f05070 */
[----:B------:R-:W-:-:S13]  /*1130*/  ISETP.NE.AND.EX P0, PT, R27, RZ, PT, P0 ;  /* 0x000000ff1b00720c */ /* 0x000fda0003f05300 */
[----:B---34-:R-:W-:Y:S05]  /*1140*/  @!P0 BRA `(.L_x_14) ;  /* 0x0000000000288947 */ /* 0x018fea0003800000 */
[----:B0-----:R-:W0:Y:S02]  /*1150*/  LDC R13, c[0x0][0x634] ;  /* 0x00018d00ff0d7b82 */ /* 0x001e240000000800 */
[----:B0-----:R-:W-:-:S05]  /*1160*/  IADD3 R13, P0, R18, R13, RZ ;  /* 0x0000000d120d7210 */ /* 0x001fca0007f1e0ff */
[----:B------:R-:W-:-:S04]  /*1170*/  IMAD.X R15, RZ, RZ, R17, P0 ;  /* 0x000000ffff0f7224 */ /* 0x000fc800000e0611 */
[----:B------:R-:W-:-:S04]  /*1180*/  IMAD.WIDE.U32 R8, R15, R26, RZ ;  /* 0x0000001a0f087225 */ /* 0x000fc800078e00ff */
[----:B------:R-:W-:-:S04]  /*1190*/  IMAD.WIDE.U32 R10, P0, R13, R27, R8 ;  /* 0x0000001b0d0a7225 */ /* 0x000fc80007800008 */
[----:B------:R-:W-:-:S04]  /*11a0*/  IMAD.WIDE.U32 R8, R13, R26, RZ ;  /* 0x0000001a0d087225 */ /* 0x000fc800078e00ff */
[----:B------:R-:W-:Y:S01]  /*11b0*/  IMAD.X R13, RZ, RZ, RZ, P0 ;  /* 0x000000ffff0d7224 */ /* 0x000fe200000e06ff */
[----:B------:R-:W-:Y:S01]  /*11c0*/  IADD3 RZ, P0, R9, R10, RZ ;  /* 0x0000000a09ff7210 */ /* 0x000fe20007f1e0ff */
[----:B------:R-:W-:-:S04]  /*11d0*/  IMAD.MOV.U32 R12, RZ, RZ, R11 ;  /* 0x000000ffff0c7224 */ /* 0x000fc800078e000b */
[----:B------:R-:W-:-:S08]  /*11e0*/  IMAD.WIDE.U32.X R8, R15, R27, R12, P0 ;  /* 0x0000001b0f087225 */ /* 0x000fd000000e040c */
.L_x_14:
[----:B------:R-:W1:Y:S01]  /*11f0*/  LDC.64 R32, c[0x0][0x640] ;  /* 0x00019000ff207b82 */ /* 0x000e620000000a00 */
[-C--:B------:R-:W-:Y:S01]  /*1200*/  SHF.R.U64 R30, R8, R2.reuse, R9 ;  /* 0x00000002081e7219 */ /* 0x080fe20000001209 */
[----:B------:R-:W-:Y:S01]  /*1210*/  IMAD.MOV.U32 R19, RZ, RZ, R17 ;  /* 0x000000ffff137224 */ /* 0x000fe200078e0011 */
[----:B------:R-:W-:Y:S02]  /*1220*/  SHF.R.U32.HI R2, RZ, R2, R9 ;  /* 0x00000002ff027219 */ /* 0x000fe40000011609 */
[----:B------:R-:W-:-:S03]  /*1230*/  IADD3 R11, P0, RZ, -R30, RZ ;  /* 0x8000001eff0b7210 */ /* 0x000fc60007f1e0ff */
[----:B------:R-:W3:Y:S02]  /*1240*/  LDC R10, c[0x0][0x618] ;  /* 0x00018600ff0a7b82 */ /* 0x000ee40000000800 */
[----:B------:R-:W-:-:S04]  /*1250*/  IMAD.X R9, RZ, RZ, ~R2, P0 ;  /* 0x000000ffff097224 */ /* 0x000fc800000e0e02 */
[-C--:B------:R-:W-:Y:S02]  /*1260*/  IMAD R2, R9, R28.reuse, RZ ;  /* 0x0000001c09027224 */ /* 0x080fe400078e02ff */
[----:B0-----:R-:W0:Y:S01]  /*1270*/  LDC R13, c[0x0][0x608] ;  /* 0x00018200ff0d7b82 */ /* 0x001e220000000800 */
[----:B------:R-:W-:-:S04]  /*1280*/  IMAD.WIDE.U32 R8, R11, R28, R18 ;  /* 0x0000001c0b087225 */ /* 0x000fc800078e0012 */
[----:B------:R-:W-:Y:S02]  /*1290*/  IMAD R11, R11, R29, R2 ;  /* 0x0000001d0b0b7224 */ /* 0x000fe400078e0202 */
[----:B------:R-:W-:Y:S01]  /*12a0*/  IMAD.MOV.U32 R2, RZ, RZ, -0x1 ;  /* 0xffffffffff027424 */ /* 0x000fe200078e00ff */
[----:B------:R-:W4:Y:S01]  /*12b0*/  LDC R31, c[0x0][0x658] ;  /* 0x00019600ff1f7b82 */ /* 0x000f220000000800 */
[----:B------:R-:W-:Y:S01]  /*12c0*/  IMAD.IADD R9, R9, 0x1, R11 ;  /* 0x0000000109097824 */ /* 0x000fe200078e020b */
[----:B-1----:R-:W-:Y:S01]  /*12d0*/  ISETP.NE.U32.AND P0, PT, R32, RZ, PT ;  /* 0x000000ff2000720c */ /* 0x002fe20003f05070 */
[----:B------:R-:W-:-:S03]  /*12e0*/  IMAD.MOV.U32 R28, RZ, RZ, 0x1 ;  /* 0x00000001ff1c7424 */ /* 0x000fc600078e00ff */
[----:B------:R-:W-:Y:S02]  /*12f0*/  ISETP.NE.AND.EX P0, PT, R33, RZ, PT, P0 ;  /* 0x000000ff2100720c */ /* 0x000fe40003f05300 */
[----:B------:R-:W1:Y:S01]  /*1300*/  LDC R27, c[0x0][0x600] ;  /* 0x00018000ff1b7b82 */ /* 0x000e620000000800 */
[-CC-:B---3--:R-:W-:Y:S02]  /*1310*/  SHF.R.U64 R25, R8, R10.reuse, R9.reuse ;  /* 0x0000000a08197219 */ /* 0x188fe40000001209 */
[----:B------:R-:W-:-:S05]  /*1320*/  SHF.R.U32.HI R8, RZ, R10, R9 ;  /* 0x0000000aff087219 */ /* 0x000fca0000011609 */
[----:B------:R-:W3:Y:S01]  /*1330*/  LDC R22, c[0x0][0x648] ;  /* 0x00019200ff167b82 */ /* 0x000ee20000000800 */
[-CC-:B0-----:R-:W-:Y:S02]  /*1340*/  SHF.R.U64 R34, R25, R13.reuse, R8.reuse ;  /* 0x0000000d19227219 */ /* 0x181fe40000001208 */
[----:B------:R-:W-:-:S05]  /*1350*/  SHF.R.U32.HI R8, RZ, R13, R8 ;  /* 0x0000000dff087219 */ /* 0x000fca0000011608 */
[----:B------:R-:W0:Y:S01]  /*1360*/  LDC R26, c[0x0][0x638] ;  /* 0x00018e00ff1a7b82 */ /* 0x000e220000000800 */
[-CC-:B----4-:R-:W-:Y:S02]  /*1370*/  SHF.R.U64 R36, R34, R31.reuse, R8.reuse ;  /* 0x0000001f22247219 */ /* 0x190fe40000001208 */
[-C--:B------:R-:W-:Y:S02]  /*1380*/  SHF.L.U32 R2, R2, R31.reuse, RZ ;  /* 0x0000001f02027219 */ /* 0x080fe400000006ff */
[----:B------:R-:W-:Y:S01]  /*1390*/  SHF.R.U32.HI R9, RZ, R31, R8 ;  /* 0x0000001fff097219 */ /* 0x000fe20000011608 */
[----:B------:R-:W-:Y:S01]  /*13a0*/  IMAD.MOV.U32 R8, RZ, RZ, R36 ;  /* 0x000000ffff087224 */ /* 0x000fe200078e0024 */
[----:B------:R-:W-:Y:S01]  /*13b0*/  LOP3.LUT R15, RZ, R2, RZ, 0x33, !PT ;  /* 0x00000002ff0f7212 */ /* 0x000fe200078e33ff */
[----:B------:R-:W4:Y:S01]  /*13c0*/  LDC R29, c[0x0][0x610] ;  /* 0x00018400ff1d7b82 */ /* 0x000f220000000800 */
[----:B------:R-:W-:Y:S05]  /*13d0*/  @!P0 BRA `(.L_x_15) ;  /* 0x0000000000288947 */ /* 0x000fea0003800000 */
[----:B------:R-:W2:Y:S02]  /*13e0*/  LDC R13, c[0x0][0x64c] ;  /* 0x00019300ff0d7b82 */ /* 0x000ea40000000800 */
[----:B--2---:R-:W-:-:S05]  /*13f0*/  IADD3 R13, P0, R36, R13, RZ ;  /* 0x0000000d240d7210 */ /* 0x004fca0007f1e0ff */
        /* <DEDUP_REMOVED lines=8> */
.L_x_15:
[----:B---3--:R-:W-:Y:S01]  /*1480*/  SHF.R.U64 R7, R8, R22, R9 ;  /* 0x0000001608077219 */ /* 0x008fe20000001209 */
[----:B-1----:R-:W-:Y:S01]  /*1490*/  VIADD R8, R27, 0xffffffff ;  /* 0xffffffff1b087836 */ /* 0x002fe20000000000 */
[----:B------:R-:W-:Y:S01]  /*14a0*/  SHF.L.U32 R2, R28, R31, RZ ;  /* 0x0000001f1c027219 */ /* 0x000fe200000006ff */
[----:B------:R-:W-:Y:S01]  /*14b0*/  @P1 IMAD R20, R21, R24, R6 ;  /* 0x0000001815141224 */ /* 0x000fe200078e0206 */
[----:B------:R-:W-:Y:S01]  /*14c0*/  LOP3.LUT R15, R34, R15, RZ, 0xc0, !PT ;  /* 0x0000000f220f7212 */ /* 0x000fe200078ec0ff */
[----:B------:R-:W-:Y:S01]  /*14d0*/  IMAD.MOV R9, RZ, RZ, -R7 ;  /* 0x000000ffff097224 */ /* 0x000fe200078e0a07 */
[----:B------:R-:W-:Y:S01]  /*14e0*/  LOP3.LUT R8, R25, R8, RZ, 0xc0, !PT ;  /* 0x0000000819087212 */ /* 0x000fe200078ec0ff */
[----:B------:R-:W-:Y:S02]  /*14f0*/  IMAD.MOV.U32 R6, RZ, RZ, 0x1 ;  /* 0x00000001ff067424 */ /* 0x000fe400078e00ff */
[----:B------:R-:W-:Y:S02]  /*1500*/  IMAD R15, R2, R7, R15 ;  /* 0x00000007020f7224 */ /* 0x000fe400078e020f */
[----:B0-----:R-:W-:-:S02]  /*1510*/  IMAD R2, R9, R26, R36 ;  /* 0x0000001a09027224 */ /* 0x001fc400078e0224 */
[----:B----4-:R-:W-:Y:S02]  /*1520*/  IMAD R19, R15, R29, R20 ;  /* 0x0000001d0f137224 */ /* 0x010fe400078e0214 */
[--C-:B------:R-:W-:Y:S01]  /*1530*/  IMAD R2, R2, R27, R8.reuse ;  /* 0x0000001b02027224 */ /* 0x100fe200078e0208 */
[----:B------:R-:W-:-:S04]  /*1540*/  PRMT R8, R6, 0x7610, R8 ;  /* 0x0000761006087816 */ /* 0x000fc80000000008 */
[----:B------:R-:W-:Y:S02]  /*1550*/  SEL R22, R2, R19, !P1 ;  /* 0x0000001302167207 */ /* 0x000fe40004800000 */
[----:B------:R-:W-:Y:S01]  /*1560*/  SEL R19, R19, R2, !P1 ;  /* 0x0000000213137207 */ /* 0x000fe20004800000 */
[----:B------:R-:W-:-:S07]  /*1570*/  IMAD.MOV.U32 R2, RZ, RZ, R30 ;  /* 0x000000ffff027224 */ /* 0x000fce00078e001e */
.L_x_13:
[----:B------:R-:W-:Y:S05]  /*1580*/  @!P3 BRA `(.L_x_16) ;  /* 0x00000000000cb947 */ /* 0x000fea0003800000 */
[----:B------:R-:W-:Y:S01]  /*1590*/  UCGABAR_WAIT ;  /* 0x0000000000007dc7 */ /* 0x000fe20008000000 */
[----:B------:R-:W-:Y:S01]  /*15a0*/  CCTL.IVALL ;  /* 0x00000000ff00798f */ /* 0x000fe20002000000 */
[----:B------:R-:W-:Y:S05]  /*15b0*/  BRA `(.L_x_17) ;  /* 0x0000000000047947 */ /* 0x000fea0003800000 */
.L_x_16:
[----:B------:R-:W-:Y:S06]  /*15c0*/  BAR.SYNC.DEFER_BLOCKING 0x0 ;  /* 0x0000000000007b1d */ /* 0x000fec0000010000 */
.L_x_17:
[----:B------:R-:W-:Y:S05]  /*15d0*/  @!P2 BRA `(.L_x_18) ;  /* 0x00000074006ca947 */ /* 0x000fea0003800000 */
[----:B------:R-:W-:-:S13]  /*15e0*/  ISETP.GT.U32.AND P0, PT, R35, 0x1, PT ;  /* 0x000000012300780c */ /* 0x000fda0003f04070 */
[----:B------:R-:W-:Y:S05]  /*15f0*/  @P0 EXIT ;  /* 0x000000000000094d */ /* 0x000fea0003800000 */
.L_x_19:
[----:B------:R-:W-:-:S08]  /*1600*/  NOP ;  /* 0x0000000000007918 */ /* 0x000fd00000000000 */
[----:B------:R-:W1:Y:S02]  /*1610*/  USETMAXREG.TRY_ALLOC.CTAPOOL UP0, 0xe8 ;  /* 0x000000e8000079c8 */ /* 0x000e640008000600 */
[----:B-1----:R-:W-:-:S13]  /*1620*/  PLOP3.LUT P0, PT, PT, PT, UP0, 0x80, 0x0 ;  /* 0x000000000000781c */ /* 0x002fda0003f0f008 */
[----:B------:R-:W-:Y:S05]  /*1630*/  @!P0 BRA `(.L_x_19) ;  /* 0xfffffffc00f08947 */ /* 0x000fea000383ffff */
[----:B------:R-:W-:-:S13]  /*1640*/  LOP3.LUT P0, RZ, R8, 0xff, RZ, 0xc0, !PT ;  /* 0x000000ff08ff7812 */ /* 0x000fda000780c0ff */
[----:B------:R-:W-:Y:S05]  /*1650*/  @!P0 EXIT ;  /* 0x000000000000894d */ /* 0x000fea0003800000 */
[----:B------:R-:W1:Y:S01]  /*1660*/  S2UR UR4, SR_CgaCtaId ;  /* 0x00000000000479c3 */ /* 0x000e620000008800 */
[----:B--2---:R-:W-:Y:S01]  /*1670*/  VIADD R14, R14, 0xffffffff ;  /* 0xffffffff0e0e7836 */ /* 0x004fe20000000000 */
[CC--:B------:R-:W-:Y:S01]  /*1680*/  LEA.HI R4, R0.reuse, R3.reuse, RZ, 0x2 ;  /* 0x0000000300047211 */ /* 0x0c0fe200078f10ff */
[----:B------:R-:W-:Y:S01]  /*1690*/  UMOV UR41, 0x400 ;  /* 0x0000040000297882 */ /* 0x000fe20000000000 */
[----:B------:R-:W-:Y:S01]  /*16a0*/  LEA.HI R0, R0, R3, RZ, 0x5 ;  /* 0x0000000300007211 */ /* 0x000fe200078f28ff */
[----:B------:R-:W-:Y:S01]  /*16b0*/  UISETP.LT.AND UP0, UPT, UR40, 0x1, UPT ;  /* 0x000000012800788c */ /* 0x000fe2000bf01270 */
[----:B------:R-:W-:Y:S01]  /*16c0*/  R2UR UR42, R14 ;  /* 0x000000000e2a72ca */ /* 0x000fe200000e0000 */
[----:B------:R-:W-:Y:S01]  /*16d0*/  ULDC UR5, c[0x0][0x284] ;  /* 0x0000a10000057ab9 */ /* 0x000fe20000000800 */
[--C-:B------:R-:W-:Y:S01]  /*16e0*/  SHF.R.S32.HI R156, RZ, 0x2, R4.reuse ;  /* 0x00000002ff9c7819 */ /* 0x100fe20000011404 */
[----:B------:R-:W-:Y:S01]  /*16f0*/  USEL UR43, UR40, 0x1, UP0 ;  /* 0x00000001282b7887 */ /* 0x000fe20008000000 */
[----:B------:R-:W-:Y:S01]  /*1700*/  SHF.R.S32.HI R5, RZ, 0x1f, R4 ;  /* 0x0000001fff057819 */ /* 0x000fe20000011404 */
[----:B------:R-:W-:Y:S01]  /*1710*/  USHF.L.U32 UR44, UR40, 0x1, URZ ;  /* 0x00000001282c7899 */ /* 0x000fe2000800063f */
[----:B------:R-:W-:Y:S01]  /*1720*/  LOP3.LUT R158, R4, 0xfffffffc, RZ, 0xc0, !PT ;  /* 0xfffffffc049e7812 */ /* 0x000fe200078ec0ff */
[----:B------:R-:W-:Y:S01]  /*1730*/  UIADD3 UR43, -UR43, UR40, URZ ;  /* 0x000000282b2b7290 */ /* 0x000fe2000fffe13f */
[----:B------:R-:W-:-:S02]  /*1740*/  LEA.HI R5, R5, R156, RZ, 0x3 ;  /* 0x0000009c05057211 */ /* 0x000fc400078f18ff */
[----:B------:R-:W-:Y:S01]  /*1750*/  ISETP.NE.AND P0, PT, R14, RZ, PT ;  /* 0x000000ff0e00720c */ /* 0x000fe20003f05270 */
[----:B------:R-:W-:Y:S01]  /*1760*/  IMAD.IADD R158, R3, 0x1, -R158 ;  /* 0x00000001039e7824 */ /* 0x000fe200078e0a9e */
[----:B------:R-:W-:Y:S01]  /*1770*/  LOP3.LUT R5, R5, 0xfffffff8, RZ, 0xc0, !PT ;  /* 0xfffffff805057812 */ /* 0x000fe200078ec0ff */
[----:B------:R-:W-:Y:S01]  /*1780*/  USHF.L.U32 UR42, UR42, 0x3, URZ ;  /* 0x000000032a2a7899 */ /* 0x000fe2000800063f */
[----:B------:R-:W-:-:S03]  /*1790*/  SEL R165, RZ, 0x1, P0 ;  /* 0x00000001ffa57807 */ /* 0x000fc60000000000 */
[----:B------:R-:W-:Y:S01]  /*17a0*/  IMAD.IADD R156, R156, 0x1, -R5 ;  /* 0x000000019c9c7824 */ /* 0x000fe200078e0a05 */
[----:B-1----:R-:W-:Y:S01]  /*17b0*/  ULEA UR41, UR4, UR41, 0x18 ;  /* 0x0000002904297291 */ /* 0x002fe2000f8ec03f */
[----:B------:R-:W-:Y:S01]  /*17c0*/  SHF.R.S32.HI R5, RZ, 0x5, R0 ;  /* 0x00000005ff057819 */ /* 0x000fe20000011400 */
[----:B------:R-:W-:Y:S02]  /*17d0*/  IMAD.U32 R160, RZ, RZ, UR42 ;  /* 0x0000002affa07e24 */ /* 0x000fe4000f8e00ff */
[----:B------:R-:W-:Y:S01]  /*17e0*/  UIADD3 UR45, UR41, 0x170, URZ ;  /* 0x00000170292d7890 */ /* 0x000fe2000fffe03f */
[--C-:B------:R-:W-:Y:S01]  /*17f0*/  SHF.R.S32.HI R157, RZ, 0x1f, R156.reuse ;  /* 0x0000001fff9d7819 */ /* 0x100fe2000001149c */
[C-C-:B------:R-:W-:Y:S01]  /*1800*/  IMAD R163, R5.reuse, -0x10, -R156.reuse ;  /* 0xfffffff005a37824 */ /* 0x140fe200078e0a9c */
[C---:B------:R-:W-:Y:S02]  /*1810*/  LOP3.LUT R162, R160.reuse, 0x8, RZ, 0xc0, !PT ;  /* 0x00000008a0a27812 */ /* 0x040fe400078ec0ff */
[----:B------:R-:W-:Y:S01]  /*1820*/  LOP3.LUT R160, R160, 0x8, RZ, 0xc, !PT ;  /* 0x00000008a0a07812 */ /* 0x000fe200078e0cff */
[----:B------:R-:W-:Y:S01]  /*1830*/  IMAD.U32 R161, RZ, RZ, UR45 ;  /* 0x0000002dffa17e24 */ /* 0x000fe2000f8e00ff */
[----:B------:R-:W-:Y:S01]  /*1840*/  LOP3.LUT R162, R162, 0x18, RZ, 0x3c, !PT ;  /* 0x00000018a2a27812 */ /* 0x000fe200078e3cff */
[----:B------:R-:W-:-:S04]  /*1850*/  IMAD.WIDE R156, R5, 0x10, R156 ;  /* 0x00000010059c7825 */ /* 0x000fc800078e029c */
[----:B------:R-:W-:Y:S02]  /*1860*/  VIADD R159, R161, UR42 ;  /* 0x0000002aa19f7c36 */ /* 0x000fe40008000000 */
[----:B------:R-:W-:-:S07]  /*1870*/  VIADD R163, R163, UR5 ;  /* 0x00000005a3a37c36 */ /* 0x000fce0008000000 */
.L_x_299:
[----:B------:R-:W-:Y:S01]  /*1880*/  SHF.L.U32 R0, R165, 0x1f, RZ ;  /* 0x0000001fa5007819 */ /* 0x000fe200000006ff */
[----:B------:R-:W-:Y:S02]  /*1890*/  ULDC UR4, c[0x0][0x28c] ;  /* 0x0000a30000047ab9 */ /* 0x000fe40000000800 */
[----:B------:R-:W-:Y:S01]  /*18a0*/  ISETP.LT.AND P1, PT, RZ, UR4, PT ;  /* 0x00000004ff007c0c */ /* 0x000fe2000bf21270 */
[----:B------:R-:W1:Y:S02]  /*18b0*/  SYNCS.PHASECHK.TRANS64.TRYWAIT P0, [R161+UR42], R0 ;  /* 0x00000000a10075a7 */ /* 0x000e64000800016a */
[----:B-1-34-:R-:W-:Y:S10]  /*18c0*/  @!P0 BRA `(.L_x_20) ;  /* 0x0000008c00508947 */ /* 0x01aff40003800000 */
.L_x_339:
[----:B------:R-:W-:Y:S05]  /*18d0*/  @P1 BRA `(.L_x_21) ;  /* 0x0000000000401947 */ /* 0x000fea0003800000 */
[----:B-1----:R-:W-:Y:S01]  /*18e0*/  MOV R0, 0x0 ;  /* 0x0000000000007802 */ /* 0x002fe20000000f00 */
[----:B------:R-:W-:Y:S01]  /*18f0*/  ULDC.64 UR4, c[0x4][0x68] ;  /* 0x01001a0000047ab9 */ /* 0x000fe20000000a00 */
[----:B------:R-:W-:Y:S01]  /*1900*/  ULDC.64 UR6, c[0x4][0x8] ;  /* 0x0100020000067ab9 */ /* 0x000fe20000000a00 */
[----:B------:R-:W-:Y:S01]  /*1910*/  IMAD.U32 R4, RZ, RZ, UR4 ;  /* 0x00000004ff047e24 */ /* 0x000fe2000f8e00ff */
[----:B------:R1:W2:Y:S01]  /*1920*/  LDC.64 R14, c[0x4][R0] ;  /* 0x01000000000e7b82 */ /* 0x0002a20000000a00 */
[----:B------:R-:W-:Y:S01]  /*1930*/  IMAD.U32 R5, RZ, RZ, UR5 ;  /* 0x00000005ff057e24 */ /* 0x000fe2000f8e00ff */
[----:B------:R-:W-:Y:S01]  /*1940*/  ULDC.64 UR4, c[0x4][0x70] ;  /* 0x01001c0000047ab9 */ /* 0x000fe20000000a00 */
[----:B------:R-:W-:Y:S02]  /*1950*/  IMAD.U32 R10, RZ, RZ, UR6 ;  /* 0x00000006ff0a7e24 */ /* 0x000fe4000f8e00ff */
[----:B------:R-:W-:Y:S02]  /*1960*/  IMAD.U32 R6, RZ, RZ, UR4 ;  /* 0x00000004ff067e24 */ /* 0x000fe4000f8e00ff */
[----:B------:R-:W-:-:S02]  /*1970*/  IMAD.U32 R7, RZ, RZ, UR5 ;  /* 0x00000005ff077e24 */ /* 0x000fc4000f8e00ff */
[----:B------:R-:W-:Y:S02]  /*1980*/  IMAD.U32 R11, RZ, RZ, UR7 ;  /* 0x00000007ff0b7e24 */ /* 0x000fe4000f8e00ff */
[----:B------:R-:W-:Y:S02]  /*1990*/  IMAD.MOV.U32 R8, RZ, RZ, 0x1e1 ;  /* 0x000001e1ff087424 */ /* 0x000fe400078e00ff */
[----:B0-----:R-:W-:Y:S02]  /*19a0*/  IMAD.MOV.U32 R12, RZ, RZ, 0x1 ;  /* 0x00000001ff0c7424 */ /* 0x001fe400078e00ff */
[----:B-1----:R-:W-:-:S07]  /*19b0*/  IMAD.MOV.U32 R13, RZ, RZ, RZ ;  /* 0x000000ffff0d7224 */ /* 0x002fce00078e00ff */
[----:B------:R-:W-:-:S07]  /*19c0*/  LEPC R20, `(.L_x_21) ;  /* 0x000000001014794e */ /* 0x000fce0000000000 */
[----:B--2--5:R-:W-:Y:S05]  /*19d0*/  CALL.ABS.NOINC R14 ;  /* 0x000000000e007343 */ /* 0x024fea0003c00000 */
.L_x_21:
[----:B-1----:R-:W-:-:S04]  /*19e0*/  LOP3.LUT R0, R16, 0x1, RZ, 0xfc, !PT ;  /* 0x0000000110007812 */ /* 0x002fc800078efcff */
[----:B------:R-:W-:-:S13]  /*19f0*/  ISETP.NE.AND P0, PT, R0, 0x3, PT ;  /* 0x000000030000780c */ /* 0x000fda0003f05270 */
[----:B------:R-:W-:Y:S05]  /*1a00*/  @!P0 BRA `(.L_x_22) ;  /* 0x0000000000048947 */ /* 0x000fea0003800000 */
[----:B------:R-:W-:Y:S01]  /*1a10*/  BPT.TRAP 0x1 ;  /* 0x000000040000795c */ /* 0x000fe20000300000 */
.L_x_22:
[----:B------:R-:W-:Y:S02]  /*1a20*/  IMAD.U32 R3, RZ, RZ, UR39 ;  /* 0x00000027ff037e24 */ /* 0x000fe4000f8e00ff */
[----:B------:R-:W-:-:S03]  /*1a30*/  IMAD.U32 R0, RZ, RZ, UR38 ;  /* 0x00000026ff007e24 */ /* 0x000fc6000f8e00ff */
[----:B------:R-:W-:Y:S02]  /*1a40*/  LEA R3, R3, UR41, 0x3 ;  /* 0x0000002903037c11 */ /* 0x000fe4000f8e18ff */
[----:B------:R-:W-:-:S04]  /*1a50*/  SHF.L.U32 R0, R0, 0x1f, RZ ;  /* 0x0000001f00007819 */ /* 0x000fc800000006ff */
[----:B------:R1:W2:Y:S01]  /*1a60*/  SYNCS.PHASECHK.TRANS64.TRYWAIT P1, [R3+URZ], R0 ;  /* 0x00000000030075a7 */ /* 0x0002a2000802017f */
[----:B------:R-:W-:Y:S05]  /*1a70*/  @!P0 BRA `(.L_x_23) ;  /* 0x0000000000048947 */ /* 0x000fea0003800000 */
[----:B------:R-:W-:Y:S01]  /*1a80*/  BPT.TRAP 0x1 ;  /* 0x000000040000795c */ /* 0x000fe20000300000 */
.L_x_23:
[----:B------:R-:W-:-:S05]  /*1a90*/  IMAD.U32 R4, RZ, RZ, UR43 ;  /* 0x0000002bff047e24 */ /* 0x000fca000f8e00ff */
[----:B------:R-:W-:Y:S01]  /*1aa0*/  ISETP.GE.AND P2, PT, R4, 0x1, PT ;  /* 0x000000010400780c */ /* 0x000fe20003f46270 */
[----:B--2---:R-:W-:-:S12]  /*1ab0*/  @P1 BRA `(.L_x_24) ;  /* 0x0000000000081947 */ /* 0x004fd80003800000 */
[----:B------:R-:W2:Y:S02]  /*1ac0*/  SYNCS.PHASECHK.TRANS64.TRYWAIT P1, [R3+URZ], R0 ;  /* 0x00000000030075a7 */ /* 0x000ea4000802017f */
[----:B--2---:R-:W-:Y:S05]  /*1ad0*/  @!P1 BRA `(.L_x_25) ;  /* 0x0000008800e09947 */ /* 0x004fea0003800000 */
.L_x_24:
[----:B------:R-:W-:Y:S05]  /*1ae0*/  WARPSYNC.ALL ;  /* 0x0000000000007948 */ /* 0x000fea0003800000 */
[----:B------:R-:W-:Y:S01]  /*1af0*/  UIADD3 UR4, UR41, 0x280, URZ ;  /* 0x0000028029047890 */ /* 0x000fe2000fffe03f */
[----:B------:R-:W-:Y:S01]  /*1b00*/  WARPGROUP.ARRIVE ;  /* 0x00000000000079c5 */ /* 0x000fe20000000000 */
[----:B------:R-:W-:Y:S02]  /*1b10*/  UIADD3 UR5, UR41, 0xb280, URZ ;  /* 0x0000b28029057890 */ /* 0x000fe4000fffe03f */
[----:B------:R-:W-:Y:S02]  /*1b20*/  USHF.R.U32.HI UR4, URZ, 0x4, UR4 ;  /* 0x000000043f047899 */ /* 0x000fe40008011604 */
[----:B------:R-:W-:-:S02]  /*1b30*/  USHF.R.U32.HI UR5, URZ, 0x4, UR5 ;  /* 0x000000043f057899 */ /* 0x000fc40008011605 */
[----:B------:R-:W-:Y:S02]  /*1b40*/  ULOP3.LUT UR4, UR4, 0x3fff, URZ, 0xc0, !UPT ;  /* 0x00003fff04047892 */ /* 0x000fe4000f8ec03f */
[----:B------:R-:W-:Y:S02]  /*1b50*/  ULOP3.LUT UR5, UR5, 0x3fff, URZ, 0xc0, !UPT ;  /* 0x00003fff05057892 */ /* 0x000fe4000f8ec03f */
[----:B------:R-:W-:Y:S02]  /*1b60*/  ULOP3.LUT UR10, UR4, 0x10000, URZ, 0xfc, !UPT ;  /* 0x00010000040a7892 */ /* 0x000fe4000f8efc3f */
[----:B------:R-:W-:Y:S02]  /*1b70*/  ULOP3.LUT UR9, UR5, 0x10000, URZ, 0xfc, !UPT ;  /* 0x0001000005097892 */ /* 0x000fe4000f8efc3f */
[----:B------:R-:W-:Y:S02]  /*1b80*/  ULEA UR4, UR39, UR10, 0x7 ;  /* 0x0000000a27047291 */ /* 0x000fe4000f8e383f */
[----:B------:R-:W-:Y:S01]  /*1b90*/  ULEA UR6, UR39, UR9, 0x9 ;  /* 0x0000000927067291 */ /* 0x000fe2000f8e483f */
[----:B------:R-:W-:Y:S01]  /*1ba0*/  UMOV UR5, 0xc0000010 ;  /* 0xc000001000057882 */ /* 0x000fe20000000000 */
[----:B------:R-:W-:-:S07]  /*1bb0*/  UMOV UR7, 0xc0000010 ;  /* 0xc000001000077882 */ /* 0x000fce0000000000 */
[----:B------:R-:W-:Y:S03]  /*1bc0*/  IGMMA.64x256x32.S8.S8 R24, gdesc[UR4], RZ, !UPT, gsb0 ;  /* 0x06600000041879f1 */ /* 0x000fe6000c0410ff */
[----:B------:R-:W-:Y:S02]  /*1bd0*/  WARPGROUP.DEPBAR.LE gsb0, 0x0 ;  /* 0x00008000000079c5 */ /* 0x000fe40000010000 */
[----:B------:R-:W-:Y:S05]  /*1be0*/  @!P2 BRA `(.L_x_26) ;  /* 0x0000000000b8a947 */ /* 0x000fea0003800000 */
[----:B------:R-:W-:Y:S01]  /*1bf0*/  UIADD3 UR4, UR39, 0x1, URZ ;  /* 0x0000000127047890 */ /* 0x000fe2000fffe03f */
[----:B-12---:R-:W-:Y:S02]  /*1c00*/  IMAD.U32 R0, RZ, RZ, UR43 ;  /* 0x0000002bff007e24 */ /* 0x006fe4000f8e00ff */
[----:B------:R-:W-:Y:S01]  /*1c10*/  IMAD.U32 R3, RZ, RZ, UR39 ;  /* 0x00000027ff037e24 */ /* 0x000fe2000f8e00ff */
[----:B------:R-:W-:-:S04]  /*1c20*/  UISETP.NE.AND UP0, UPT, UR4, 0x16, UPT ;  /* 0x000000160400788c */ /* 0x000fc8000bf05270 */
[----:B------:R-:W-:Y:S02]  /*1c30*/  USEL UR5, URZ, 0x1, UP0 ;  /* 0x000000013f057887 */ /* 0x000fe40008000000 */
[----:B------:R-:W-:Y:S02]  /*1c40*/  USEL UR8, UR4, URZ, UP0 ;  /* 0x0000003f04087287 */ /* 0x000fe40008000000 */
[----:B------:R-:W-:-:S06]  /*1c50*/  ULOP3.LUT UR5, UR38, UR5, URZ, 0x3c, !UPT ;  /* 0x0000000526057292 */ /* 0x000fcc000f8e3c3f */
[----:B------:R-:W-:-:S07]  /*1c60*/  IMAD.U32 R6, RZ, RZ, UR5 ;  /* 0x00000005ff067e24 */ /* 0x000fce000f8e00ff */
.L_x_33:
[----:B------:R-:W-:Y:S05]  /*1c70*/  @!P0 BRA `(.L_x_27) ;  /* 0x0000000000048947 */ /* 0x000fea0003800000 */
[----:B------:R-:W-:Y:S01]  /*1c80*/  BPT.TRAP 0x1 ;  /* 0x000000040000795c */ /* 0x000fe20000300000 */
.L_x_27:
[----:B------:R-:W-:Y:S01]  /*1c90*/  ULEA UR4, UR8, UR41, 0x3 ;  /* 0x0000002908047291 */ /* 0x000fe2000f8e183f */
[----:B------:R-:W-:-:S08]  /*1ca0*/  SHF.L.U32 R4, R6, 0x1f, RZ ;  /* 0x0000001f06047819 */ /* 0x000fd000000006ff */
[----:B------:R1:W2:Y:S01]  /*1cb0*/  SYNCS.PHASECHK.TRANS64.TRYWAIT P1, [UR4], R4 ;  /* 0x00000004ff0075a7 */ /* 0x0002a20008020144 */
[----:B------:R-:W-:Y:S05]  /*1cc0*/  @!P0 BRA `(.L_x_28) ;  /* 0x0000000000048947 */ /* 0x000fea0003800000 */
[----:B------:R-:W-:Y:S01]  /*1cd0*/  BPT.TRAP 0x1 ;  /* 0x000000040000795c */ /* 0x000fe20000300000 */
.L_x_28:
[----:B--2---:R-:W-:Y:S05]  /*1ce0*/  @P1 BRA `(.L_x_29) ;  /* 0x0000000000081947 */ /* 0x004fea0003800000 */
[----:B------:R-:W2:Y:S02]  /*1cf0*/  SYNCS.PHASECHK.TRANS64.TRYWAIT P1, [UR4], R4 ;  /* 0x00000004ff0075a7 */ /* 0x000ea40008020144 */
[----:B--2---:R-:W-:Y:S05]  /*1d00*/  @!P1 BRA `(.L_x_30) ;  /* 0x0000008800689947 */ /* 0x004fea0003800000 */
.L_x_29:
[----:B------:R-:W-:Y:S01]  /*1d10*/  ULEA UR4, UR8, UR10, 0x7 ;  /* 0x0000000a08047291 */ /* 0x000fe2000f8e383f */
[----:B------:R-:W-:Y:S01]  /*1d20*/  WARPGROUP.ARRIVE ;  /* 0x00000000000079c5 */ /* 0x000fe20000000000 */
[----:B------:R-:W-:Y:S01]  /*1d30*/  ULEA UR6, UR8, UR9, 0x9 ;  /* 0x0000000908067291 */ /* 0x000fe2000f8e483f */
[----:B------:R-:W-:Y:S01]  /*1d40*/  UMOV UR5, 0xc0000010 ;  /* 0xc000001000057882 */ /* 0x000fe20000000000 */
[----:B------:R-:W-:-:S07]  /*1d50*/  UMOV UR7, 0xc0000010 ;  /* 0xc000001000077882 */ /* 0x000fce0000000000 */
[----:B------:R-:W-:Y:S03]  /*1d60*/  IGMMA.64x256x32.S8.S8 R24, gdesc[UR4], R24, gsb0 ;  /* 0x06600000041879f1 */ /* 0x000fe60008041018 */
[----:B------:R-:W-:Y:S02]  /*1d70*/  WARPGROUP.DEPBAR.LE gsb0, 0x0 ;  /* 0x00008000000079c5 */ /* 0x000fe40000010000 */
[----:B------:R-:W-:Y:S05]  /*1d80*/  @!P0 BRA `(.L_x_31) ;  /* 0x0000000000048947 */ /* 0x000fea0003800000 */
[----:B------:R-:W-:Y:S01]  /*1d90*/  BPT.TRAP 0x1 ;  /* 0x000000040000795c */ /* 0x000fe20000300000 */
.L_x_31:
[----:B------:R-:W-:-:S13]  /*1da0*/  ISETP.NE.AND P1, PT, R155, RZ, PT ;  /* 0x000000ff9b00720c */ /* 0x000fda0003f25270 */
[----:B-12---:R-:W-:-:S05]  /*1db0*/  @P1 LEA R4, R3, UR41, 0x3 ;  /* 0x0000002903041c11 */ /* 0x006fca000f8e18ff */
[----:B------:R-:W-:-:S05]  /*1dc0*/  @P1 VIADD R5, R4, 0xb0 ;  /* 0x000000b004051836 */ /* 0x000fca0000000000 */
[----:B------:R-:W-:-:S04]  /*1dd0*/  @P1 PRMT R5, R154, 0x654, R5 ;  /* 0x000006549a051816 */ /* 0x000fc80000000005 */
[----:B------:R1:W-:Y:S01]  /*1de0*/  @P1 SYNCS.ARRIVE.TRANS64.RED.A1T0 RZ, [R5+URZ], RZ ;  /* 0x000000ff05ff19a7 */ /* 0x0003e2000810043f */
[----:B------:R-:W-:-:S13]  /*1df0*/  ISETP.GT.U32.AND P1, PT, R16, 0x1, PT ;  /* 0x000000011000780c */ /* 0x000fda0003f24070 */
[----:B-1----:R-:W-:Y:S05]  /*1e00*/  @P1 BRA `(.L_x_32) ;  /* 0x0000000000041947 */ /* 0x002fea0003800000 */
[----:B------:R-:W-:Y:S01]  /*1e10*/  BPT.TRAP 0x1 ;  /* 0x000000040000795c */ /* 0x000fe20000300000 */
.L_x_32:
[----:B------:R-:W-:Y:S01]  /*1e20*/  UIADD3 UR8, UR8, 0x1, URZ ;  /* 0x0000000108087890 */ /* 0x000fe2000fffe03f */
[C---:B------:R-:W-:Y:S01]  /*1e30*/  ISETP.GT.AND P2, PT, R0.reuse, 0x1, PT ;  /* 0x000000010000780c */ /* 0x040fe20003f44270 */
[----:B------:R-:W-:Y:S02]  /*1e40*/  VIADD R3, R3, 0x1 ;  /* 0x0000000103037836 */ /* 0x000fe40000000000 */
[----:B------:R-:W-:Y:S01]  /*1e50*/  UISETP.NE.AND UP0, UPT, UR8, 0x16, UPT ;  /* 0x000000160800788c */ /* 0x000fe2000bf05270 */
[----:B------:R-:W-:Y:S02]  /*1e60*/  VIADD R0, R0, 0xffffffff ;  /* 0xffffffff00007836 */ /* 0x000fe40000000000 */
[C---:B------:R-:W-:Y:S01]  /*1e70*/  ISETP.NE.AND P1, PT, R3.reuse, 0x16, PT ;  /* 0x000000160300780c */ /* 0x040fe20003f25270 */
[----:B------:R-:W-:Y:S02]  /*1e80*/  USEL UR4, URZ, 0x1, UP0 ;  /* 0x000000013f047887 */ /* 0x000fe40008000000 */
[----:B------:R-:W-:Y:S01]  /*1e90*/  USEL UR8, UR8, URZ, UP0 ;  /* 0x0000003f08087287 */ /* 0x000fe20008000000 */
[----:B------:R-:W-:-:S03]  /*1ea0*/  SEL R3, R3, RZ, P1 ;  /* 0x000000ff03037207 */ /* 0x000fc60000800000 */
[----:B------:R-:W-:Y:S01]  /*1eb0*/  LOP3.LUT R6, R6, UR4, RZ, 0x3c, !PT ;  /* 0x0000000406067c12 */ /* 0x000fe2000f8e3cff */
[----:B------:R-:W-:Y:S07]  /*1ec0*/  @P2 BRA `(.L_x_33) ;  /* 0xfffffffc00682947 */ /* 0x000fee000383ffff */
.L_x_26:
[----:B-12---:R-:W1:Y:S01]  /*1ed0*/  LDC R0, c[0x0][0x28c] ;  /* 0x0000a300ff007b82 */ /* 0x006e620000000800 */
[----:B------:R2:W-:Y:S01]  /*1ee0*/  SYNCS.ARRIVE.TRANS64.A1T0 RZ, [R160+UR45], RZ ;  /* 0x000000ffa0ff79a7 */ /* 0x0005e2000810002d */
[----:B-1----:R-:W-:-:S13]  /*1ef0*/  ISETP.GE.AND P1, PT, R0, 0x1, PT ;  /* 0x000000010000780c */ /* 0x002fda0003f26270 */
[----:B--2---:R-:W-:Y:S05]  /*1f00*/  @!P1 BRA `(.L_x_34) ;  /* 0x0000000000449947 */ /* 0x004fea0003800000 */
[----:B------:R-:W-:Y:S05]  /*1f10*/  @!P0 BRA `(.L_x_35) ;  /* 0x0000000000048947 */ /* 0x000fea0003800000 */
[----:B------:R-:W-:Y:S01]  /*1f20*/  BPT.TRAP 0x1 ;  /* 0x000000040000795c */ /* 0x000fe20000300000 */
.L_x_35:
[----:B------:R-:W-:-:S13]  /*1f30*/  ISETP.NE.AND P0, PT, R155, RZ, PT ;  /* 0x000000ff9b00720c */ /* 0x000fda0003f05270 */
[----:B------:R-:W-:-:S05]  /*1f40*/  VOTEU.ANY UP0, P0 ;  /* 0x00000000003f7886 */ /* 0x000fca0000000100 */
[----:B------:R-:W-:-:S06]  /*1f50*/  @UP0 UIADD3 UR4, UR43, UR39, URZ ;  /* 0x000000272b040290 */ /* 0x000fcc000fffe03f */
[----:B------:R-:W-:Y:S02]  /*1f60*/  IMAD.U32 R4, RZ, RZ, UR4 ;  /* 0x00000004ff047e24 */ /* 0x000fe4000f8e00ff */
[----:B------:R-:W-:Y:S02]  /*1f70*/  IMAD.U32 R3, RZ, RZ, UR4 ;  /* 0x00000004ff037e24 */ /* 0x000fe4000f8e00ff */
[----:B------:R-:W-:-:S05]  /*1f80*/  @P0 IMAD.WIDE.U32 R4, R4, -0x45d1745d, RZ ;  /* 0xba2e8ba304040825 */ /* 0x000fca00078e00ff */
[----:B------:R-:W-:-:S05]  /*1f90*/  @P0 SHF.R.U32.HI R0, RZ, 0x4, R5 ;  /* 0x00000004ff000819 */ /* 0x000fca0000011605 */
[----:B------:R-:W-:-:S05]  /*1fa0*/  @P0 IMAD R0, R0, -0x16, R3 ;  /* 0xffffffea00000824 */ /* 0x000fca00078e0203 */
[----:B------:R-:W-:-:S05]  /*1fb0*/  @P0 LEA R0, R0, UR41, 0x3 ;  /* 0x0000002900000c11 */ /* 0x000fca000f8e18ff */
[----:B------:R-:W-:-:S05]  /*1fc0*/  @P0 VIADD R3, R0, 0xb0 ;  /* 0x000000b000030836 */ /* 0x000fca0000000000 */
[----:B------:R-:W-:-:S04]  /*1fd0*/  @P0 PRMT R3, R154, 0x654, R3 ;  /* 0x000006549a030816 */ /* 0x000fc80000000003 */
[----:B------:R1:W-:Y:S01]  /*1fe0*/  @P0 SYNCS.ARRIVE.TRANS64.RED.A1T0 RZ, [R3+URZ], RZ ;  /* 0x000000ff03ff09a7 */ /* 0x0003e2000810043f */
[----:B------:R-:W-:-:S13]  /*1ff0*/  ISETP.GT.U32.AND P0, PT, R16, 0x1, PT ;  /* 0x000000011000780c */ /* 0x000fda0003f04070 */
[----:B-1----:R-:W-:Y:S05]  /*2000*/  @P0 BRA `(.L_x_34) ;  /* 0x0000000000040947 */ /* 0x002fea0003800000 */
[----:B------:R-:W-:Y:S01]  /*2010*/  BPT.TRAP 0x1 ;  /* 0x000000040000795c */ /* 0x000fe20000300000 */
.L_x_34:
[----:B------:R-:W-:Y:S01]  /*2020*/  SHF.L.U32 R0, R165, 0x1f, RZ ;  /* 0x0000001fa5007819 */ /* 0x000fe200000006ff */
[----:B------:R-:W-:Y:S01]  /*2030*/  UIADD3 UR39, UR44, UR39, URZ ;  /* 0x000000272c277290 */ /* 0x000fe2000fffe03f */
[----:B------:R-:W1:Y:S01]  /*2040*/  LDC R7, c[0x0][0x288] ;  /* 0x0000a200ff077b82 */ /* 0x000e620000000800 */
[----:B------:R-:W-:Y:S01]  /*2050*/  UISETP.GE.U32.AND UP1, UPT, UR44, 0x16, UPT ;  /* 0x000000162c00788c */ /* 0x000fe2000bf26070 */
[----:B------:R-:W-:Y:S01]  /*2060*/  IMAD.SHL.U32 R8, R158, 0x2, RZ ;  /* 0x000000029e087824 */ /* 0x000fe200078e00ff */
[----:B------:R-:W-:Y:S02]  /*2070*/  UISETP.GT.U32.AND UP0, UPT, UR39, 0x15, UPT ;  /* 0x000000152700788c */ /* 0x000fe4000bf04070 */
[----:B------:R-:W-:Y:S02]  /*2080*/  UIMAD.WIDE.U32 UR4, UR39, -0x45d1745d, URZ ;  /* 0xba2e8ba3270478a5 */ /* 0x000fe4000f8e003f */
[----:B------:R-:W-:Y:S01]  /*2090*/  UISETP.LT.U32.AND UP0, UPT, UR44, 0x16, UP0 ;  /* 0x000000162c00788c */ /* 0x000fe20008701070 */
[----:B------:R-:W2:Y:S01]  /*20a0*/  SYNCS.PHASECHK.TRANS64.TRYWAIT P0, [R161+UR42+0x10], R0 ;  /* 0x00001000a10075a7 */ /* 0x000ea2000800016a */
[----:B------:R-:W-:Y:S01]  /*20b0*/  USHF.R.U32.HI UR4, URZ, 0x4, UR5 ;  /* 0x000000043f047899 */ /* 0x000fe20008011605 */
[----:B------:R-:W-:Y:S01]  /*20c0*/  SHF.R.S32.HI R9, RZ, 0x1f, R8 ;  /* 0x0000001fff097819 */ /* 0x000fe20000011408 */
[----:B------:R-:W-:-:S02]  /*20d0*/  USEL UR6, URZ, 0x1, !UP0 ;  /* 0x000000013f067887 */ /* 0x000fc4000c000000 */
[----:B------:R-:W-:Y:S02]  /*20e0*/  UIMAD UR39, UR4, -0x16, UR39 ;  /* 0xffffffea042778a4 */ /* 0x000fe4000f8e0227 */
[----:B------:R-:W-:-:S04]  /*20f0*/  ULOP3.LUT UR38, UR38, UR6, URZ, 0x3c, !UPT ;  /* 0x0000000626267292 */ /* 0x000fc8000f8e3c3f */
[----:B------:R-:W-:Y:S01]  /*2100*/  @UP1 ULOP3.LUT UR38, UR38, 0x1, UR4, 0x78, !UPT ;  /* 0x0000000126261892 */ /* 0x000fe2000f8e7804 */
[----:B-12---:R-:W-:Y:S11]  /*2110*/  @!P0 BRA `(.L_x_36) ;  /* 0x00000084007c8947 */ /* 0x006ff60003800000 */
.L_x_340:
[----:B-1----:R-:W-:Y:S01]  /*2120*/  IMAD.SHL.U32 R0, R19, 0x40, RZ ;  /* 0x0000004013007824 */ /* 0x002fe200078e00ff */
[----:B------:R-:W-:Y:S01]  /*2130*/  ULDC UR6, c[0x0][0x284] ;  /* 0x0000a10000067ab9 */ /* 0x000fe20000000800 */
[----:B------:R-:W-:Y:S01]  /*2140*/  IMAD.SHL.U32 R22, R22, 0x100, RZ ;  /* 0x0000010016167824 */ /* 0x000fe200078e00ff */
[----:B------:R-:W-:Y:S01]  /*2150*/  SHF.R.S32.HI R15, RZ, 0x1f, R2 ;  /* 0x0000001fff0f7819 */ /* 0x000fe20000011402 */
[----:B------:R-:W-:Y:S01]  /*2160*/  ULDC.64 UR4, c[0x0][0x5d0] ;  /* 0x0001740000047ab9 */ /* 0x000fe20000000a00 */
[----:B------:R-:W-:Y:S01]  /*2170*/  ISETP.GE.AND P0, PT, R0, UR6, PT ;  /* 0x0000000600007c0c */ /* 0x000fe2000bf06270 */
[----:B------:R-:W-:Y:S01]  /*2180*/  IMAD.WIDE.U32 R4, R2, UR4, R8 ;  /* 0x0000000402047c25 */ /* 0x000fe2000f8e0008 */
[----:B------:R-:W-:Y:S02]  /*2190*/  SHF.R.S32.HI R14, RZ, 0x1f, R22 ;  /* 0x0000001fff0e7819 */ /* 0x000fe40000011416 */
[C---:B------:R-:W-:Y:S01]  /*21a0*/  ISETP.GE.OR P0, PT, R22.reuse, R7, P0 ;  /* 0x000000071600720c */ /* 0x040fe20000706670 */
[----:B------:R-:W-:Y:S01]  /*21b0*/  IMAD R3, R15, UR4, RZ ;  /* 0x000000040f037c24 */ /* 0x000fe2000f8e02ff */
[----:B------:R-:W-:-:S03]  /*21c0*/  IADD3 R4, P1, R22, R4, RZ ;  /* 0x0000000416047210 */ /* 0x000fc60007f3e0ff */
[----:B------:R-:W-:-:S05]  /*21d0*/  IMAD R3, R2, UR5, R3 ;  /* 0x0000000502037c24 */ /* 0x000fca000f8e0203 */
[----:B------:R-:W-:-:S03]  /*21e0*/  IADD3.X R5, R14, R5, R3, P1, !PT ;  /* 0x000000050e057210 */ /* 0x000fc60000ffe403 */
[----:B------:R-:W-:Y:S05]  /*21f0*/  @P0 BRA `(.L_x_37) ;  /* 0x0000006000b40947 */ /* 0x000fea0003800000 */
[----:B------:R-:W1:Y:S01]  /*2200*/  LDC.64 R10, c[0x0][0x5c8] ;  /* 0x00017200ff0a7b82 */ /* 0x000e620000000a00 */
[----:B0-----:R-:W-:Y:S01]  /*2210*/  IMAD.WIDE R12, R19, 0x40, R156 ;  /* 0x00000040130c7825 */ /* 0x001fe200078e029c */
[----:B------:R-:W-:Y:S01]  /*2220*/  ULDC.64 UR4, c[0x0][0x5c0] ;  /* 0x0001700000047ab9 */ /* 0x000fe20000000a00 */
[----:B------:R-:W-:Y:S02]  /*2230*/  BSSY B0, `(.L_x_37) ;  /* 0x0000629000007945 */ /* 0x000fe40003800000 */
[----:B------:R-:W-:Y:S02]  /*2240*/  IMAD.IADD R19, R163, 0x1, -R0 ;  /* 0x00000001a3137824 */ /* 0x000fe400078e0a00 */
[-C--:B-1----:R-:W-:Y:S02]  /*2250*/  IMAD R3, R13, R10.reuse, RZ ;  /* 0x0000000a0d037224 */ /* 0x082fe400078e02ff */
[----:B------:R-:W-:-:S04]  /*2260*/  IMAD.WIDE.U32 R4, R12, R10, R4 ;  /* 0x0000000a0c047225 */ /* 0x000fc800078e0004 */
[----:B------:R-:W-:Y:S01]  /*2270*/  IMAD R3, R12, R11, R3 ;  /* 0x0000000b0c037224 */ /* 0x000fe200078e0203 */
[----:B------:R-:W-:-:S03]  /*2280*/  IADD3 R4, P0, R4, UR4, RZ ;  /* 0x0000000404047c10 */ /* 0x000fc6000ff1e0ff */
[----:B------:R-:W-:Y:S01]  /*2290*/  IMAD.IADD R3, R5, 0x1, R3 ;  /* 0x0000000105037824 */ /* 0x000fe200078e0203 */
[----:B------:R-:W-:-:S04]  /*22a0*/  LEA R6, P1, R10, R4, 0x3 ;  /* 0x000000040a067211 */ /* 0x000fc800078218ff */
[----:B------:R-:W-:Y:S01]  /*22b0*/  IADD3.X R5, R3, UR5, RZ, P0, !PT ;  /* 0x0000000503057c10 */ /* 0x000fe200087fe4ff */
[----:B------:R-:W-:Y:S01]  /*22c0*/  IMAD R3, R158, -0x2, R7 ;  /* 0xfffffffe9e037824 */ /* 0x000fe200078e0207 */
[----:B-----5:R-:W-:Y:S02]  /*22d0*/  ISETP.NE.AND P0, PT, R152, RZ, PT ;  /* 0x000000ff9800720c */ /* 0x020fe40003f05270 */
[----:B------:R-:W-:Y:S01]  /*22e0*/  LEA.HI.X R7, R10, R5, R11, 0x3, P1 ;  /* 0x000000050a077211 */ /* 0x000fe200008f1c0b */
[----:B------:R-:W-:-:S10]  /*22f0*/  IMAD.IADD R0, R3, 0x1, -R22 ;  /* 0x0000000103007824 */ /* 0x000fd400078e0a16 */
[----:B------:R-:W-:Y:S05]  /*2300*/  @!P0 BRA `(.L_x_38) ;  /* 0x0000004800648947 */ /* 0x000fea0003800000 */
[----:B------:R-:W0:Y:S01]  /*2310*/  LDC.64 R20, c[0x0][0x5b0] ;  /* 0x00016c00ff147b82 */ /* 0x000e220000000a00 */
[----:B------:R-:W-:Y:S01]  /*2320*/  ULDC.64 UR4, c[0x0][0x5b8] ;  /* 0x00016e0000047ab9 */ /* 0x000fe20000000a00 */
[----:B------:R-:W-:Y:S01]  /*2330*/  ISETP.GE.AND P1, PT, R19, 0x1, PT ;  /* 0x000000011300780c */ /* 0x000fe20003f26270 */
[----:B------:R-:W-:Y:S01]  /*2340*/  IMAD.WIDE.U32 R8, R2, UR4, R8 ;  /* 0x0000000402087c25 */ /* 0x000fe2000f8e0008 */
[----:B------:R-:W-:Y:S02]  /*2350*/  BSSY B1, `(.L_x_39) ;  /* 0x0000010000017945 */ /* 0x000fe40003800000 */
[----:B------:R-:W-:Y:S01]  /*2360*/  ISETP.LT.OR P2, PT, R0, 0x1, !P1 ;  /* 0x000000010000780c */ /* 0x000fe20004f41670 */
[----:B------:R-:W-:Y:S01]  /*2370*/  IMAD R3, R15, UR4, RZ ;  /* 0x000000040f037c24 */ /* 0x000fe2000f8e02ff */
[----:B------:R-:W1:Y:S01]  /*2380*/  LDC.64 R166, c[0x0][0x5a8] ;  /* 0x00016a00ffa67b82 */ /* 0x000e620000000a00 */
[----:B------:R-:W-:Y:S02]  /*2390*/  IADD3 R8, P0, R22, R8, RZ ;  /* 0x0000000816087210 */ /* 0x000fe40007f1e0ff */
[----:B------:R-:W-:-:S05]  /*23a0*/  IMAD R3, R2, UR5, R3 ;  /* 0x0000000502037c24 */ /* 0x000fca000f8e0203 */
[----:B------:R-:W-:Y:S01]  /*23b0*/  IADD3.X R9, R14, R9, R3, P0, !PT ;  /* 0x000000090e097210 */ /* 0x000fe200007fe403 */
[-C--:B0-----:R-:W-:Y:S01]  /*23c0*/  IMAD R10, R13, R20.reuse, RZ ;  /* 0x000000140d0a7224 */ /* 0x081fe200078e02ff */
[----:B------:R-:W-:Y:S01]  /*23d0*/  SHF.L.U64.HI R11, R20, 0x3, R21 ;  /* 0x00000003140b7819 */ /* 0x000fe20000010215 */
[----:B------:R-:W-:-:S04]  /*23e0*/  IMAD.WIDE.U32 R2, R12, R20, R8 ;  /* 0x000000140c027225 */ /* 0x000fc800078e0008 */
[----:B------:R-:W-:Y:S01]  /*23f0*/  IMAD R15, R12, R21, R10 ;  /* 0x000000150c0f7224 */ /* 0x000fe200078e020a */
[----:B-1----:R-:W-:Y:S01]  /*2400*/  IADD3 R2, P0, R2, R166, RZ ;  /* 0x000000a602027210 */ /* 0x002fe20007f1e0ff */
[----:B------:R-:W-:-:S03]  /*2410*/  IMAD.SHL.U32 R10, R20, 0x8, RZ ;  /* 0x00000008140a7824 */ /* 0x000fc600078e00ff */
[----:B------:R-:W-:Y:S01]  /*2420*/  IADD3.X R3, R167, R3, R15, P0, !PT ;  /* 0x00000003a7037210 */ /* 0x000fe200007fe40f */
[----:B------:R-:W-:Y:S08]  /*2430*/  @P2 BRA `(.L_x_40) ;  /* 0x0000000000042947 */ /* 0x000ff00003800000 */
[----:B------:R0:W5:Y:S02]  /*2440*/  LDG.E.U8 R164, desc[UR36][R2.64] ;  /* 0x0000002402a47981 */ /* 0x000164000c1e1100 */
.L_x_40:
[----:B------:R-:W-:Y:S05]  /*2450*/  BSYNC B1 ;  /* 0x0000000000017941 */ /* 0x000fea0003800000 */
.L_x_39:
[----:B-----5:R-:W-:Y:S01]  /*2460*/  LOP3.LUT R13, R164, 0xffff, RZ, 0xc0, !PT ;  /* 0x0000ffffa40d7812 */ /* 0x020fe200078ec0ff */
[----:B------:R-:W-:Y:S01]  /*2470*/  IMAD.WIDE.U32 R10, R12, R20, R10 ;  /* 0x000000140c0a7225 */ /* 0x000fe200078e000a */
[----:B------:R-:W-:Y:S01]  /*2480*/  ISETP.GE.AND P0, PT, R19, 0x9, PT ;  /* 0x000000091300780c */ /* 0x000fe20003f06270 */
[----:B------:R-:W-:Y:S01]  /*2490*/  BSSY B1, `(.L_x_41) ;  /* 0x000000f000017945 */ /* 0x000fe20003800000 */
[----:B------:R-:W-:Y:S01]  /*24a0*/  PRMT R13, R13, 0x8880, RZ ;  /* 0x000088800d0d7816 */ /* 0x000fe200000000ff */
[----:B------:R-:W-:Y:S01]  /*24b0*/  IMAD.IADD R12, R15, 0x1, R11 ;  /* 0x000000010f0c7824 */ /* 0x000fe200078e020b */
[----:B------:R-:W-:-:S03]  /*24c0*/  IADD3 R8, P3, P4, R8, R166, R10 ;  /* 0x000000a608087210 */ /* 0x000fc60007c7e00a */
[----:B------:R-:W-:Y:S01]  /*24d0*/  IMAD.MOV.U32 R11, RZ, RZ, R13 ;  /* 0x000000ffff0b7224 */ /* 0x000fe200078e000d */
[----:B------:R-:W-:Y:S02]  /*24e0*/  IADD3.X R9, R9, R167, R12, P3, P4 ;  /* 0x000000a709097210 */ /* 0x000fe40001fe840c */
[C---:B------:R-:W-:Y:S01]  /*24f0*/  ISETP.LT.OR P3, PT, R0.reuse, 0x2, !P1 ;  /* 0x000000020000780c */ /* 0x040fe20004f61670 */
[----:B------:R-:W-:Y:S01]  /*2500*/  IMAD R10, R11, R152, RZ ;  /* 0x000000980b0a7224 */ /* 0x000fe200078e02ff */
[----:B------:R-:W-:-:S03]  /*2510*/  ISETP.LT.OR P4, PT, R0, 0x1, !P0 ;  /* 0x000000010000780c */ /* 0x000fc60004781670 */
[----:B------:R-:W-:-:S05]  /*2520*/  @!P2 IMAD R11, R24, R153, R10 ;  /* 0x00000099180ba224 */ /* 0x000fca00078e020a */
[----:B------:R1:W-:Y:S03]  /*2530*/  @!P2 STG.E.U8 desc[UR36][R4.64], R11 ;  /* 0x0000000b0400a986 */ /* 0x0003e6000c101124 */
[----:B------:R-:W-:Y:S05]  /*2540*/  @P3 BRA `(.L_x_42) ;  /* 0x00000000000c3947 */ /* 0x000fea0003800000 */
[----:B------:R-:W1:Y:S02]  /*2550*/  LDG.E.U8 R164, desc[UR36][R2.64+0x1] ;  /* 0x0000012402a47981 */ /* 0x000e64000c1e1100 */
[----:B-1----:R-:W-:-:S05]  /*2560*/  PRMT R11, R164, 0x8880, RZ ;  /* 0x00008880a40b7816 */ /* 0x002fca00000000ff */
[----:B------:R-:W-:-:S07]  /*2570*/  IMAD R10, R11, R152, RZ ;  /* 0x000000980b0a7224 */ /* 0x000fce00078e02ff */
.L_x_42:
[----:B------:R-:W-:Y:S05]  /*2580*/  BSYNC B1 ;  /* 0x0000000000017941 */ /* 0x000fea0003800000 */
.L_x_41:
[----:B------:R-:W-:Y:S01]  /*2590*/  @!P3 IMAD R25, R25, R153, R10 ;  /* 0x000000991919b224 */ /* 0x000fe200078e020a */
[----:B------:R-:W-:Y:S04]  /*25a0*/  BSSY B1, `(.L_x_43) ;  /* 0x0000006000017945 */ /* 0x000fe80003800000 */
[----:B------:R2:W-:Y:S01]  /*25b0*/  @!P3 STG.E.U8 desc[UR36][R4.64+0x1], R25 ;  /* 0x000001190400b986 */ /* 0x0005e2000c101124 */
[----:B------:R-:W-:Y:S05]  /*25c0*/  @P4 BRA `(.L_x_44) ;  /* 0x00000000000c4947 */ /* 0x000fea0003800000 */
[----:B------:R-:W1:Y:S02]  /*25d0*/  LDG.E.U8 R164, desc[UR36][R8.64] ;  /* 0x0000002408a47981 */ /* 0x000e64000c1e1100 */
[----:B-1----:R-:W-:-:S05]  /*25e0*/  PRMT R11, R164, 0x8880, RZ ;  /* 0x00008880a40b7816 */ /* 0x002fca00000000ff */
[----:B------:R-:W-:-:S07]  /*25f0*/  IMAD R10, R11, R152, RZ ;  /* 0x000000980b0a7224 */ /* 0x000fce00078e02ff */
.L_x_44:
[----:B------:R-:W-:Y:S05]  /*2600*/  BSYNC B1 ;  /* 0x0000000000017941 */ /* 0x000fea0003800000 */
.L_x_43:
[----:B------:R-:W-:Y:S01]  /*2610*/  ISETP.LT.OR P2, PT, R0, 0x2, !P0 ;  /* 0x000000020000780c */ /* 0x000fe20004741670 */
[----:B-1----:R-:W-:Y:S01]  /*2620*/  @!P4 IMAD R11, R26, R153, R10 ;  /* 0x000000991a0bc224 */ /* 0x002fe200078e020a */
[----:B------:R-:W-:Y:S01]  /*2630*/  BSSY B1, `(.L_x_45) ;  /* 0x0000008000017945 */ /* 0x000fe20003800000 */
[----:B------:R-:W-:-:S03]  /*2640*/  ISETP.LT.OR P3, PT, R0, 0x9, !P1 ;  /* 0x000000090000780c */ /* 0x000fc60004f61670 */
[----:B------:R1:W-:Y:S01]  /*2650*/  @!P4 STG.E.U8 desc[UR36][R6.64], R11 ;  /* 0x0000000b0600c986 */ /* 0x0003e2000c101124 */
[----:B------:R-:W-:-:S06]  /*2660*/  ISETP.LT.OR P4, PT, R0, 0xa, !P1 ;  /* 0x0000000a0000780c */ /* 0x000fcc0004f81670 */
[----:B------:R-:W-:Y:S07]  /*2670*/  @P2 BRA `(.L_x_46) ;  /* 0x00000000000c2947 */ /* 0x000fee0003800000 */
[----:B------:R-:W1:Y:S02]  /*2680*/  LDG.E.U8 R164, desc[UR36][R8.64+0x1] ;  /* 0x0000012408a47981 */ /* 0x000e64000c1e1100 */
[----:B-1----:R-:W-:-:S05]  /*2690*/  PRMT R11, R164, 0x8880, RZ ;  /* 0x00008880a40b7816 */ /* 0x002fca00000000ff */
[----:B------:R-:W-:-:S07]  /*26a0*/  IMAD R10, R11, R152, RZ ;  /* 0x000000980b0a7224 */ /* 0x000fce00078e02ff */
.L_x_46:
[----:B------:R-:W-:Y:S05]  /*26b0*/  BSYNC B1 ;  /* 0x0000000000017941 */ /* 0x000fea0003800000 */
.L_x_45:
[----:B------:R-:W-:Y:S01]  /*26c0*/  @!P2 IMAD R27, R27, R153, R10 ;  /* 0x000000991b1ba224 */ /* 0x000fe200078e020a */
[----:B------:R-:W-:Y:S04]  /*26d0*/  BSSY B1, `(.L_x_47) ;  /* 0x0000006000017945 */ /* 0x000fe80003800000 */
[----:B------:R3:W-:Y:S01]  /*26e0*/  @!P2 STG.E.U8 desc[UR36][R6.64+0x1], R27 ;  /* 0x0000011b0600a986 */ /* 0x0007e2000c101124 */
[----:B------:R-:W-:Y:S05]  /*26f0*/  @P3 BRA `(.L_x_48) ;  /* 0x00000000000c3947 */ /* 0x000fea0003800000 */
[----:B------:R-:W1:Y:S02]  /*2700*/  LDG.E.U8 R164, desc[UR36][R2.64+0x8] ;  /* 0x0000082402a47981 */ /* 0x000e64000c1e1100 */
[----:B-1----:R-:W-:-:S05]  /*2710*/  PRMT R11, R164, 0x8880, RZ ;  /* 0x00008880a40b7816 */ /* 0x002fca00000000ff */
[----:B------:R-:W-:-:S07]  /*2720*/  IMAD R10, R11, R152, RZ ;  /* 0x000000980b0a7224 */ /* 0x000fce00078e02ff */
.L_x_48:
[----:B------:R-:W-:Y:S05]  /*2730*/  BSYNC B1 ;  /* 0x0000000000017941 */ /* 0x000fea0003800000 */
.L_x_47:
[----:B-1----:R-:W-:Y:S01]  /*2740*/  @!P3 IMAD R11, R28, R153, R10 ;  /* 0x000000991c0bb224 */ /* 0x002fe200078e020a */
[----:B------:R-:W-:Y:S04]  /*2750*/  BSSY B1, `(.L_x_49) ;  /* 0x0000006000017945 */ /* 0x000fe80003800000 */
[----:B------:R1:W-:Y:S01]  /*2760*/  @!P3 STG.E.U8 desc[UR36][R4.64+0x8], R11 ;  /* 0x0000080b0400b986 */ /* 0x0003e2000c101124 */
[----:B------:R-:W-:Y:S05]  /*2770*/  @P4 BRA `(.L_x_50) ;  /* 0x00000000000c4947 */ /* 0x000fea0003800000 */
[----:B------:R-:W1:Y:S02]  /*2780*/  LDG.E.U8 R164, desc[UR36][R2.64+0x9] ;  /* 0x0000092402a47981 */ /* 0x000e64000c1e1100 */
[----:B-1----:R-:W-:-:S05]  /*2790*/  PRMT R11, R164, 0x8880, RZ ;  /* 0x00008880a40b7816 */ /* 0x002fca00000000ff */
[----:B------:R-:W-:-:S07]  /*27a0*/  IMAD R10, R11, R152, RZ ;  /* 0x000000980b0a7224 */ /* 0x000fce00078e02ff */
.L_x_50:
[----:B------:R-:W-:Y:S05]  /*27b0*/  BSYNC B1 ;  /* 0x0000000000017941 */ /* 0x000fea0003800000 */
.L_x_49:
[C---:B------:R-:W-:Y:S01]  /*27c0*/  ISETP.LT.OR P2, PT, R0.reuse, 0x9, !P0 ;  /* 0x000000090000780c */ /* 0x040fe20004741670 */
[----:B------:R-:W-:Y:S01]  /*27d0*/  @!P4 IMAD R29, R29, R153, R10 ;  /* 0x000000991d1dc224 */ /* 0x000fe200078e020a */
        /* <DEDUP_REMOVED lines=8> */
.L_x_52:
[----:B------:R-:W-:Y:S05]  /*2860*/  BSYNC B1 ;  /* 0x0000000000017941 */ /* 0x000fea0003800000 */
.L_x_51:
[----:B-1----:R-:W-:Y:S01]  /*2870*/  @!P2 IMAD R11, R30, R153, R10 ;  /* 0x000000991e0ba224 */ /* 0x002fe200078e020a */
[----:B------:R-:W-:Y:S04]  /*2880*/  BSSY B1, `(.L_x_53) ;  /* 0x0000006000017945 */ /* 0x000fe80003800000 */
[----:B------:R1:W-:Y:S01]  /*2890*/  @!P2 STG.E.U8 desc[UR36][R6.64+0x8], R11 ;  /* 0x0000080b0600a986 */ /* 0x0003e2000c101124 */
[----:B------:R-:W-:Y:S05]  /*28a0*/  @P3 BRA `(.L_x_54) ;  /* 0x00000000000c3947 */ /* 0x000fea0003800000 */
[----:B------:R-:W1:Y:S02]  /*28b0*/  LDG.E.U8 R164, desc[UR36][R8.64+0x9] ;  /* 0x0000092408a47981 */ /* 0x000e64000c1e1100 */
[----:B-1----:R-:W-:-:S05]  /*28c0*/  PRMT R11, R164, 0x8880, RZ ;  /* 0x00008880a40b7816 */ /* 0x002fca00000000ff */
[----:B------:R-:W-:-:S07]  /*28d0*/  IMAD R10, R11, R152, RZ ;  /* 0x000000980b0a7224 */ /* 0x000fce00078e02ff */
.L_x_54:
[----:B------:R-:W-:Y:S05]  /*28e0*/  BSYNC B1 ;  /* 0x0000000000017941 */ /* 0x000fea0003800000 */
.L_x_53:
[----:B------:R-:W-:Y:S01]  /*28f0*/  @!P3 IMAD R31, R31, R153, R10 ;  /* 0x000000991f1fb224 */ /* 0x000fe200078e020a */
[----:B------:R-:W-:Y:S04]  /*2900*/  BSSY B1, `(.L_x_55) ;  /* 0x0000006000017945 */ /* 0x000fe80003800000 */
[----:B------:R0:W-:Y:S01]  /*2910*/  @!P3 STG.E.U8 desc[UR36][R6.64+0x9], R31 ;  /* 0x0000091f0600b986 */ /* 0x0001e2000c101124 */
[----:B------:R-:W-:Y:S05]  /*2920*/  @P4 BRA `(.L_x_56) ;  /* 0x00000000000c4947 */ /* 0x000fea0003800000 */
[----:B------:R-:W1:Y:S02]  /*2930*/  LDG.E.U8 R164, desc[UR36][R2.64+0x10] ;  /* 0x0000102402a47981 */ /* 0x000e64000c1e1100 */
[----:B-1----:R-:W-:-:S05]  /*2940*/  PRMT R11, R164, 0x8880, RZ ;  /* 0x00008880a40b7816 */ /* 0x002fca00000000ff */
[----:B------:R-:W-:-:S07]  /*2950*/  IMAD R10, R11, R152, RZ ;  /* 0x000000980b0a7224 */ /* 0x000fce00078e02ff */
.L_x_56:
[----:B------:R-:W-:Y:S05]  /*2960*/  BSYNC B1 ;  /* 0x0000000000017941 */ /* 0x000fea0003800000 */
.L_x_55:
        /* <DEDUP_REMOVED lines=10> */
.L_x_58:
[----:B------:R-:W-:Y:S05]  /*2a10*/  BSYNC B1 ;  /* 0x0000000000017941 */ /* 0x000fea0003800000 */
.L_x_57:
[----:B------:R-:W-:Y:S01]  /*2a20*/  @!P2 IMAD R33, R33, R153, R10 ;  /* 0x000000992121a224 */ /* 0x000fe200078e020a */
[----:B------:R-:W-:Y:S04]  /*2a30*/  BSSY B1, `(.L_x_59) ;  /* 0x0000006000017945 */ /* 0x000fe80003800000 */
[----:B------:R0:W-:Y:S01]  /*2a40*/  @!P2 STG.E.U8 desc[UR36][R4.64+0x11], R33 ;  /* 0x000011210400a986 */ /* 0x0001e2000c101124 */
[----:B------:R-:W-:Y:S05]  /*2a50*/  @P3 BRA `(.L_x_60) ;  /* 0x00000000000c3947 */ /* 0x000fea0003800000 */
[----:B------:R-:W1:Y:S02]  /*2a60*/  LDG.E.U8 R164, desc[UR36][R8.64+0x10] ;  /* 0x0000102408a47981 */ /* 0x000e64000c1e1100 */
[----:B-1----:R-:W-:-:S05]  /*2a70*/  PRMT R11, R164, 0x8880, RZ ;  /* 0x00008880a40b7816 */ /* 0x002fca00000000ff */
[----:B------:R-:W-:-:S07]  /*2a80*/  IMAD R10, R11, R152, RZ ;  /* 0x000000980b0a7224 */ /* 0x000fce00078e02ff */
.L_x_60:
[----:B------:R-:W-:Y:S05]  /*2a90*/  BSYNC B1 ;  /* 0x0000000000017941 */ /* 0x000fea0003800000 */
.L_x_59:
[----:B-1----:R-:W-:Y:S01]  /*2aa0*/  @!P3 IMAD R11, R34, R153, R10 ;  /* 0x00000099220bb224 */ /* 0x002fe200078e020a */
[----:B------:R-:W-:Y:S04]  /*2ab0*/  BSSY B1, `(.L_x_61) ;  /* 0x0000006000017945 */ /* 0x000fe80003800000 */
[----:B------:R1:W-:Y:S01]  /*2ac0*/  @!P3 STG.E.U8 desc[UR36][R6.64+0x10], R11 ;  /* 0x0000100b0600b986 */ /* 0x0003e2000c101124 */
[----:B------:R-:W-:Y:S05]  /*2ad0*/  @P4 BRA `(.L_x_62) ;  /* 0x00000000000c4947 */ /* 0x000fea0003800000 */
[----:B------:R-:W1:Y:S02]  /*2ae0*/  LDG.E.U8 R164, desc[UR36][R8.64+0x11] ;  /* 0x0000112408a47981 */ /* 0x000e64000c1e1100 */
[----:B-1----:R-:W-:-:S05]  /*2af0*/  PRMT R11, R164, 0x8880, RZ ;  /* 0x00008880a40b7816 */ /* 0x002fca00000000ff */
[----:B------:R-:W-:-:S07]  /*2b00*/  IMAD R10, R11, R152, RZ ;  /* 0x000000980b0a7224 */ /* 0x000fce00078e02ff */
.L_x_62:
[----:B------:R-:W-:Y:S05]  /*2b10*/  BSYNC B1 ;  /* 0x0000000000017941 */ /* 0x000fea0003800000 */
.L_x_61:
        /* <DEDUP_REMOVED lines=10> */
.L_x_64:
[----:B------:R-:W-:Y:S05]  /*2bc0*/  BSYNC B1 ;  /* 0x0000000000017941 */ /* 0x000fea0003800000 */
.L_x_63:
[----:B-1----:R-:W-:Y:S01]  /*2bd0*/  @!P2 IMAD R11, R36, R153, R10 ;  /* 0x00000099240ba224 */ /* 0x002fe200078e020a */
[----:B------:R-:W-:Y:S04]  /*2be0*/  BSSY B1, `(.L_x_65) ;  /* 0x0000006000017945 */ /* 0x000fe80003800000 */
[----:B------:R1:W-:Y:S01]  /*2bf0*/  @!P2 STG.E.U8 desc[UR36][R4.64+0x18], R11 ;  /* 0x0000180b0400a986 */ /* 0x0003e2000c101124 */
[----:B------:R-:W-:Y:S05]  /*2c00*/  @P3 BRA `(.L_x_66) ;  /* 0x00000000000c3947 */ /* 0x000fea0003800000 */
[----:B------:R-:W1:Y:S02]  /*2c10*/  LDG.E.U8 R164, desc[UR36][R2.64+0x19] ;  /* 0x0000192402a47981 */ /* 0x000e64000c1e1100 */
[----:B-1----:R-:W-:-:S05]  /*2c20*/  PRMT R11, R164, 0x8880, RZ ;  /* 0x00008880a40b7816 */ /* 0x002fca00000000ff */
[----:B------:R-:W-:-:S07]  /*2c30*/  IMAD R10, R11, R152, RZ ;  /* 0x000000980b0a7224 */ /* 0x000fce00078e02ff */
.L_x_66:
[----:B------:R-:W-:Y:S05]  /*2c40*/  BSYNC B1 ;  /* 0x0000000000017941 */ /* 0x000fea0003800000 */
.L_x_65:
[----:B------:R-:W-:Y:S01]  /*2c50*/  @!P3 IMAD R37, R37, R153, R10 ;  /* 0x000000992525b224 */ /* 0x000fe200078e020a */
[----:B------:R-:W-:Y:S04]  /*2c60*/  BSSY B1, `(.L_x_67) ;  /* 0x0000006000017945 */ /* 0x000fe80003800000 */
[----:B------:R0:W-:Y:S01]  /*2c70*/  @!P3 STG.E.U8 desc[UR36][R4.64+0x19], R37 ;  /* 0x000019250400b986 */ /* 0x0001e2000c101124 */
[----:B------:R-:W-:Y:S05]  /*2c80*/  @P4 BRA `(.L_x_68) ;  /* 0x00000000000c4947 */ /* 0x000fea0003800000 */
[----:B------:R-:W1:Y:S02]  /*2c90*/  LDG.E.U8 R164, desc[UR36][R8.64+0x18] ;  /* 0x0000182408a47981 */ /* 0x000e64000c1e1100 */
[----:B-1----:R-:W-:-:S05]  /*2ca0*/  PRMT R11, R164, 0x8880, RZ ;  /* 0x00008880a40b7816 */ /* 0x002fca00000000ff */
[----:B------:R-:W-:-:S07]  /*2cb0*/  IMAD R10, R11, R152, RZ ;  /* 0x000000980b0a7224 */ /* 0x000fce00078e02ff */
.L_x_68:
[----:B------:R-:W-:Y:S05]  /*2cc0*/  BSYNC B1 ;  /* 0x0000000000017941 */ /* 0x000fea0003800000 */
.L_x_67:
        /* <DEDUP_REMOVED lines=10> */
.L_x_70:
[----:B------:R-:W-:Y:S05]  /*2d70*/  BSYNC B1 ;  /* 0x0000000000017941 */ /* 0x000fea0003800000 */
.L_x_69:
[----:B------:R-:W-:Y:S01]  /*2d80*/  @!P2 IMAD R39, R39, R153, R10 ;  /* 0x000000992727a224 */ /* 0x000fe200078e020a */
[----:B------:R-:W-:Y:S04]  /*2d90*/  BSSY B1, `(.L_x_71) ;  /* 0x0000006000017945 */ /* 0x000fe80003800000 */
[----:B------:R0:W-:Y:S01]  /*2da0*/  @!P2 STG.E.U8 desc[UR36][R6.64+0x19], R39 ;  /* 0x000019270600a986 */ /* 0x0001e2000c101124 */
[----:B------:R-:W-:Y:S05]  /*2db0*/  @P3 BRA `(.L_x_72) ;  /* 0x00000000000c3947 */ /* 0x000fea0003800000 */
[----:B------:R-:W1:Y:S02]  /*2dc0*/  LDG.E.U8 R164, desc[UR36][R2.64+0x20] ;  /* 0x0000202402a47981 */ /* 0x000e64000c1e1100 */
[----:B-1----:R-:W-:-:S05]  /*2dd0*/  PRMT R11, R164, 0x8880, RZ ;  /* 0x00008880a40b7816 */ /* 0x002fca00000000ff */
[----:B------:R-:W-:-:S07]  /*2de0*/  IMAD R10, R11, R152, RZ ;  /* 0x000000980b0a7224 */ /* 0x000fce00078e02ff */
.L_x_72:
[----:B------:R-:W-:Y:S05]  /*2df0*/  BSYNC B1 ;  /* 0x0000000000017941 */ /* 0x000fea0003800000 */
.L_x_71:
[----:B-1----:R-:W-:Y:S01]  /*2e00*/  @!P3 IMAD R11, R40, R153, R10 ;  /* 0x00000099280bb224 */ /* 0x002fe200078e020a */
[----:B------:R-:W-:Y:S04]  /*2e10*/  BSSY B1, `(.L_x_73) ;  /* 0x0000006000017945 */ /* 0x000fe80003800000 */
[----:B------:R1:W-:Y:S01]  /*2e20*/  @!P3 STG.E.U8 desc[UR36][R4.64+0x20], R11 ;  /* 0x0000200b0400b986 */ /* 0x0003e2000c101124 */
[----:B------:R-:W-:Y:S05]  /*2e30*/  @P4 BRA `(.L_x_74) ;  /* 0x00000000000c4947 */ /* 0x000fea0003800000 */
[----:B------:R-:W1:Y:S02]  /*2e40*/  LDG.E.U8 R164, desc[UR36][R2.64+0x21] ;  /* 0x0000212402a47981 */ /* 0x000e64000c1e1100 */
[----:B-1----:R-:W-:-:S05]  /*2e50*/  PRMT R11, R164, 0x8880, RZ ;  /* 0x00008880a40b7816 */ /* 0x002fca00000000ff */
[----:B------:R-:W-:-:S07]  /*2e60*/  IMAD R10, R11, R152, RZ ;  /* 0x000000980b0a7224 */ /* 0x000fce00078e02ff */
.L_x_74:
[----:B------:R-:W-:Y:S05]  /*2e70*/  BSYNC B1 ;  /* 0x0000000000017941 */ /* 0x000fea0003800000 */
.L_x_73:
        /* <DEDUP_REMOVED lines=10> */
.L_x_76:
[----:B------:R-:W-:Y:S05]  /*2f20*/  BSYNC B1 ;  /* 0x0000000000017941 */ /* 0x000fea0003800000 */
.L_x_75:
[----:B-1----:R-:W-:Y:S01]  /*2f30*/  @!P2 IMAD R11, R42, R153, R10 ;  /* 0x000000992a0ba224 */ /* 0x002fe200078e020a */
[----:B------:R-:W-:Y:S04]  /*2f40*/  BSSY B1, `(.L_x_77) ;  /* 0x0000006000017945 */ /* 0x000fe80003800000 */
[----:B------:R1:W-:Y:S01]  /*2f50*/  @!P2 STG.E.U8 desc[UR36][R6.64+0x20], R11 ;  /* 0x0000200b0600a986 */ /* 0x0003e2000c101124 */
[----:B------:R-:W-:Y:S05]  /*2f60*/  @P3 BRA `(.L_x_78) ;  /* 0x00000000000c3947 */ /* 0x000fea0003800000 */
[----:B------:R-:W1:Y:S02]  /*2f70*/  LDG.E.U8 R164, desc[UR36][R8.64+0x21] ;  /* 0x0000212408a47981 */ /* 0x000e64000c1e1100 */
[----:B-1----:R-:W-:-:S05]  /*2f80*/  PRMT R11, R164, 0x8880, RZ ;  /* 0x00008880a40b7816 */ /* 0x002fca00000000ff */
[----:B------:R-:W-:-:S07]  /*2f90*/  IMAD R10, R11, R152, RZ ;  /* 0x000000980b0a7224 */ /* 0x000fce00078e02ff */
.L_x_78:
[----:B------:R-:W-:Y:S05]  /*2fa0*/  BSYNC B1 ;  /* 0x0000000000017941 */ /* 0x000fea0003800000 */
.L_x_77:
[----:B------:R-:W-:Y:S01]  /*2fb0*/  @!P3 IMAD R43, R43, R153, R10 ;  /* 0x000000992b2bb224 */ /* 0x000fe200078e020a */
[----:B------:R-:W-:Y:S04]  /*2fc0*/  BSSY B1, `(.L_x_79) ;  /* 0x0000006000017945 */ /* 0x000fe80003800000 */
[----:B------:R0:W-:Y:S01]  /*2fd0*/  @!P3 STG.E.U8 desc[UR36][R6.64+0x21], R43 ;  /* 0x0000212b0600b986 */ /* 0x0001e2000c101124 */
[----:B------:R-:W-:Y:S05]  /*2fe0*/  @P4 BRA `(.L_x_80) ;  /* 0x00000000000c4947 */ /* 0x000fea0003800000 */
[----:B------:R-:W1:Y:S02]  /*2ff0*/  LDG.E.U8 R164, desc[UR36][R2.64+0x28] ;  /* 0x0000282402a47981 */ /* 0x000e64000c1e1100 */
[----:B-1----:R-:W-:-:S05]  /*3000*/  PRMT R11, R164, 0x8880, RZ ;  /* 0x00008880a40b7816 */ /* 0x002fca00000000ff */
[----:B------:R-:W-:-:S07]  /*3010*/  IMAD R10, R11, R152, RZ ;  /* 0x000000980b0a7224 */ /* 0x000fce00078e02ff */
.L_x_80:
[----:B------:R-:W-:Y:S05]  /*3020*/  BSYNC B1 ;  /* 0x0000000000017941 */ /* 0x000fea0003800000 */
.L_x_79:
        /* <DEDUP_REMOVED lines=10> */
.L_x_82:
[----:B------:R-:W-:Y:S05]  /*30d0*/  BSYNC B1 ;  /* 0x0000000000017941 */ /* 0x000fea0003800000 */
.L_x_81:
[----:B------:R-:W-:Y:S01]  /*30e0*/  @!P2 IMAD R45, R45, R153, R10 ;  /* 0x000000992d2da224 */ /* 0x000fe200078e020a */
[----:B------:R-:W-:Y:S04]  /*30f0*/  BSSY B1, `(.L_x_83) ;  /* 0x0000006000017945 */ /* 0x000fe80003800000 */
[----:B------:R0:W-:Y:S01]  /*3100*/  @!P2 STG.E.U8 desc[UR36][R4.64+0x29], R45 ;  /* 0x0000292d0400a986 */ /* 0x0001e2000c101124 */
[----:B------:R-:W-:Y:S05]  /*3110*/  @P3 BRA `(.L_x_84) ;  /* 0x00000000000c3947 */ /* 0x000fea0003800000 */
[----:B------:R-:W1:Y:S02]  /*3120*/  LDG.E.U8 R164, desc[UR36][R8.64+0x28] ;  /* 0x0000282408a47981 */ /* 0x000e64000c1e1100 */
[----:B-1----:R-:W-:-:S05]  /*3130*/  PRMT R11, R164, 0x8880, RZ ;  /* 0x00008880a40b7816 */ /* 0x002fca00000000ff */
[----:B------:R-:W-:-:S07]  /*3140*/  IMAD R10, R11, R152, RZ ;  /* 0x000000980b0a7224 */ /* 0x000fce00078e02ff */
.L_x_84:
[----:B------:R-:W-:Y:S05]  /*3150*/  BSYNC B1 ;  /* 0x0000000000017941 */ /* 0x000fea0003800000 */
.L_x_83:
[----:B-1----:R-:W-:Y:S01]  /*3160*/  @!P3 IMAD R11, R46, R153, R10 ;  /* 0x000000992e0bb224 */ /* 0x002fe200078e020a */
[----:B------:R-:W-:Y:S04]  /*3170*/  BSSY B1, `(.L_x_85) ;  /* 0x0000006000017945 */ /* 0x000fe80003800000 */
[----:B------:R1:W-:Y:S01]  /*3180*/  @!P3 STG.E.U8 desc[UR36][R6.64+0x28], R11 ;  /* 0x0000280b0600b986 */ /* 0x0003e2000c101124 */
[----:B------:R-:W-:Y:S05]  /*3190*/  @P4 BRA `(.L_x_86) ;  /* 0x00000000000c4947 */ /* 0x000fea0003800000 */
[----:B------:R-:W1:Y:S02]  /*31a0*/  LDG.E.U8 R164, desc[UR36][R8.64+0x29] ;  /* 0x0000292408a47981 */ /* 0x000e64000c1e1100 */
[----:B-1----:R-:W-:-:S05]  /*31b0*/  PRMT R11, R164, 0x8880, RZ ;  /* 0x00008880a40b7816 */ /* 0x002fca00000000ff */
[----:B------:R-:W-:-:S07]  /*31c0*/  IMAD R10, R11, R152, RZ ;  /* 0x000000980b0a7224 */ /* 0x000fce00078e02ff */
.L_x_86:
[----:B------:R-:W-:Y:S05]  /*31d0*/  BSYNC B1 ;  /* 0x0000000000017941 */ /* 0x000fea0003800000 */
.L_x_85:
        /* <DEDUP_REMOVED lines=10> */
.L_x_88:
[----:B------:R-:W-:Y:S05]  /*3280*/  BSYNC B1 ;  /* 0x0000000000017941 */ /* 0x000fea0003800000 */
.L_x_87:
[----:B-1----:R-:W-:Y:S01]  /*3290*/  @!P2 IMAD R11, R48, R153, R10 ;  /* 0x00000099300ba224 */ /* 0x002fe200078e020a */
[----:B------:R-:W-:Y:S04]  /*32a0*/  BSSY B1, `(.L_x_89) ;  /* 0x0000006000017945 */ /* 0x000fe80003800000 */
[----:B------:R1:W-:Y:S01]  /*32b0*/  @!P2 STG.E.U8 desc[UR36][R4.64+0x30], R11 ;  /* 0x0000300b0400a986 */ /* 0x0003e2000c101124 */
[----:B------:R-:W-:Y:S05]  /*32c0*/  @P3 BRA `(.L_x_90) ;  /* 0x00000000000c3947 */ /* 0x000fea0003800000 */
[----:B------:R-:W1:Y:S02]  /*32d0*/  LDG.E.U8 R164, desc[UR36][R2.64+0x31] ;  /* 0x0000312402a47981 */ /* 0x000e64000c1e1100 */
[----:B-1----:R-:W-:-:S05]  /*32e0*/  PRMT R11, R164, 0x8880, RZ ;  /* 0x00008880a40b7816 */ /* 0x002fca00000000ff */
[----:B------:R-:W-:-:S07]  /*32f0*/  IMAD R10, R11, R152, RZ ;  /* 0x000000980b0a7224 */ /* 0x000fce00078e02ff */
.L_x_90:
[----:B------:R-:W-:Y:S05]  /*3300*/  BSYNC B1 ;  /* 0x0000000000017941 */ /* 0x000fea0003800000 */
.L_x_89:
[----:B------:R-:W-:Y:S01]  /*3310*/  @!P3 IMAD R49, R49, R153, R10 ;  /* 0x000000993131b224 */ /* 0x000fe200078e020a */
[----:B------:R-:W-:Y:S04]  /*3320*/  BSSY B1, `(.L_x_91) ;  /* 0x0000006000017945 */ /* 0x000fe80003800000 */
[----:B------:R0:W-:Y:S01]  /*3330*/  @!P3 STG.E.U8 desc[UR36][R4.64+0x31], R49 ;  /* 0x000031310400b986 */ /* 0x0001e2000c101124 */
[----:B------:R-:W-:Y:S05]  /*3340*/  @P4 BRA `(.L_x_92) ;  /* 0x00000000000c4947 */ /* 0x000fea0003800000 */
[----:B------:R-:W1:Y:S02]  /*3350*/  LDG.E.U8 R164, desc[UR36][R8.64+0x30] ;  /* 0x0000302408a47981 */ /* 0x000e64000c1e1100 */
[----:B-1----:R-:W-:-:S05]  /*3360*/  PRMT R11, R164, 0x8880, RZ ;  /* 0x00008880a40b7816 */ /* 0x002fca00000000ff */
[----:B------:R-:W-:-:S07]  /*3370*/  IMAD R10, R11, R152, RZ ;  /* 0x000000980b0a7224 */ /* 0x000fce00078e02ff */
.L_x_92:
[----:B------:R-:W-:Y:S05]  /*3380*/  BSYNC B1 ;  /* 0x0000000000017941 */ /* 0x000fea0003800000 */
.L_x_91:
        /* <DEDUP_REMOVED lines=10> */
.L_x_94:
[----:B------:R-:W-:Y:S05]  /*3430*/  BSYNC B1 ;  /* 0x0000000000017941 */ /* 0x000fea0003800000 */
.L_x_93:
[----:B------:R-:W-:Y:S01]  /*3440*/  @!P2 IMAD R51, R51, R153, R10 ;  /* 0x000000993333a224 */ /* 0x000fe200078e020a */
[----:B------:R-:W-:Y:S04]  /*3450*/  BSSY B1, `(.L_x_95) ;  /* 0x0000006000017945 */ /* 0x000fe80003800000 */
[----:B------:R0:W-:Y:S01]  /*3460*/  @!P2 STG.E.U8 desc[UR36][R6.64+0x31], R51 ;  /* 0x000031330600a986 */ /* 0x0001e2000c101124 */
[----:B------:R-:W-:Y:S05]  /*3470*/  @P3 BRA `(.L_x_96) ;  /* 0x00000000000c3947 */ /* 0x000fea0003800000 */
[----:B------:R-:W1:Y:S02]  /*3480*/  LDG.E.U8 R164, desc[UR36][R2.64+0x38] ;  /* 0x0000382402a47981 */ /* 0x000e64000c1e1100 */
[----:B-1----:R-:W-:-:S05]  /*3490*/  PRMT R11, R164, 0x8880, RZ ;  /* 0x00008880a40b7816 */ /* 0x002fca00000000ff */
[----:B------:R-:W-:-:S07]  /*34a0*/  IMAD R10, R11, R152, RZ ;  /* 0x000000980b0a7224 */ /* 0x000fce00078e02ff */
.L_x_96:
[----:B------:R-:W-:Y:S05]  /*34b0*/  BSYNC B1 ;  /* 0x0000000000017941 */ /* 0x000fea0003800000 */
.L_x_95:
[----:B-1----:R-:W-:Y:S01]  /*34c0*/  @!P3 IMAD R11, R52, R153, R10 ;  /* 0x00000099340bb224 */ /* 0x002fe200078e020a */
[----:B------:R-:W-:Y:S04]  /*34d0*/  BSSY B1, `(.L_x_97) ;  /* 0x0000006000017945 */ /* 0x000fe80003800000 */
[----:B------:R1:W-:Y:S01]  /*34e0*/  @!P3 STG.E.U8 desc[UR36][R4.64+0x38], R11 ;  /* 0x0000380b0400b986 */ /* 0x0003e2000c101124 */
[----:B------:R-:W-:Y:S05]  /*34f0*/  @P4 BRA `(.L_x_98) ;  /* 0x00000000000c4947 */ /* 0x000fea0003800000 */
[----:B------:R-:W1:Y:S02]  /*3500*/  LDG.E.U8 R164, desc[UR36][R2.64+0x39] ;  /* 0x0000392402a47981 */ /* 0x000e64000c1e1100 */
[----:B-1----:R-:W-:-:S05]  /*3510*/  PRMT R11, R164, 0x8880, RZ ;  /* 0x00008880a40b7816 */ /* 0x002fca00000000ff */
[----:B------:R-:W-:-:S07]  /*3520*/  IMAD R10, R11, R152, RZ ;  /* 0x000000980b0a7224 */ /* 0x000fce00078e02ff */
.L_x_98:
[----:B------:R-:W-:Y:S05]  /*3530*/  BSYNC B1 ;  /* 0x0000000000017941 */ /* 0x000fea0003800000 */
.L_x_97:
        /* <DEDUP_REMOVED lines=10> */
.L_x_100:
[----:B------:R-:W-:Y:S05]  /*35e0*/  BSYNC B1 ;  /* 0x0000000000017941 */ /* 0x000fea0003800000 */
.L_x_99:
[----:B-1----:R-:W-:Y:S01]  /*35f0*/  @!P2 IMAD R11, R54, R153, R10 ;  /* 0x00000099360ba224 */ /* 0x002fe200078e020a */
[----:B------:R-:W-:Y:S04]  /*3600*/  BSSY B1, `(.L_x_101) ;  /* 0x0000006000017945 */ /* 0x000fe80003800000 */
[----:B------:R1:W-:Y:S01]  /*3610*/  @!P2 STG.E.U8 desc[UR36][R6.64+0x38], R11 ;  /* 0x0000380b0600a986 */ /* 0x0003e2000c101124 */
[----:B------:R-:W-:Y:S05]  /*3620*/  @P3 BRA `(.L_x_102) ;  /* 0x00000000000c3947 */ /* 0x000fea0003800000 */
[----:B------:R-:W1:Y:S02]  /*3630*/  LDG.E.U8 R164, desc[UR36][R8.64+0x39] ;  /* 0x0000392408a47981 */ /* 0x000e64000c1e1100 */
[----:B-1----:R-:W-:-:S05]  /*3640*/  PRMT R11, R164, 0x8880, RZ ;  /* 0x00008880a40b7816 */ /* 0x002fca00000000ff */
[----:B------:R-:W-:-:S07]  /*3650*/  IMAD R10, R11, R152, RZ ;  /* 0x000000980b0a7224 */ /* 0x000fce00078e02ff */
.L_x_102:
[----:B------:R-:W-:Y:S05]  /*3660*/  BSYNC B1 ;  /* 0x0000000000017941 */ /* 0x000fea0003800000 */
.L_x_101:
[----:B------:R-:W-:Y:S01]  /*3670*/  @!P3 IMAD R55, R55, R153, R10 ;  /* 0x000000993737b224 */ /* 0x000fe200078e020a */
[----:B------:R-:W-:Y:S04]  /*3680*/  BSSY B1, `(.L_x_103) ;  /* 0x0000006000017945 */ /* 0x000fe80003800000 */
[----:B------:R0:W-:Y:S01]  /*3690*/  @!P3 STG.E.U8 desc[UR36][R6.64+0x39], R55 ;  /* 0x000039370600b986 */ /* 0x0001e2000c101124 */
[----:B------:R-:W-:Y:S05]  /*36a0*/  @P4 BRA `(.L_x_104) ;  /* 0x00000000000c4947 */ /* 0x000fea0003800000 */
[----:B------:R-:W1:Y:S02]  /*36b0*/  LDG.E.U8 R164, desc[UR36][R2.64+0x40] ;  /* 0x0000402402a47981 */ /* 0x000e64000c1e1100 */
[----:B-1----:R-:W-:-:S05]  /*36c0*/  PRMT R11, R164, 0x8880, RZ ;  /* 0x00008880a40b7816 */ /* 0x002fca00000000ff */
[----:B------:R-:W-:-:S07]  /*36d0*/  IMAD R10, R11, R152, RZ ;  /* 0x000000980b0a7224 */ /* 0x000fce00078e02ff */
.L_x_104:
[----:B------:R-:W-:Y:S05]  /*36e0*/  BSYNC B1 ;  /* 0x0000000000017941 */ /* 0x000fea0003800000 */
.L_x_103:
        /* <DEDUP_REMOVED lines=10> */
.L_x_106:
[----:B------:R-:W-:Y:S05]  /*3790*/  BSYNC B1 ;  /* 0x0000000000017941 */ /* 0x000fea0003800000 */
.L_x_105:
[----:B------:R-:W-:Y:S01]  /*37a0*/  @!P2 IMAD R57, R57, R153, R10 ;  /* 0x000000993939a224 */ /* 0x000fe200078e020a */
[----:B------:R-:W-:Y:S04]  /*37b0*/  BSSY B1, `(.L_x_107) ;  /* 0x0000006000017945 */ /* 0x000fe80003800000 */
[----:B------:R0:W-:Y:S01]  /*37c0*/  @!P2 STG.E.U8 desc[UR36][R4.64+0x41], R57 ;  /* 0x000041390400a986 */ /* 0x0001e2000c101124 */
[----:B------:R-:W-:Y:S05]  /*37d0*/  @P3 BRA `(.L_x_108) ;  /* 0x00000000000c3947 */ /* 0x000fea0003800000 */
[----:B------:R-:W1:Y:S02]  /*37e0*/  LDG.E.U8 R164, desc[UR36][R8.64+0x40] ;  /* 0x0000402408a47981 */ /* 0x000e64000c1e1100 */
[----:B-1----:R-:W-:-:S05]  /*37f0*/  PRMT R11, R164, 0x8880, RZ ;  /* 0x00008880a40b7816 */ /* 0x002fca00000000ff */
[----:B------:R-:W-:-:S07]  /*3800*/  IMAD R10, R11, R152, RZ ;  /* 0x000000980b0a7224 */ /* 0x000fce00078e02ff */
.L_x_108:
[----:B------:R-:W-:Y:S05]  /*3810*/  BSYNC B1 ;  /* 0x0000000000017941 */ /* 0x000fea0003800000 */
.L_x_107:
[----:B-1----:R-:W-:Y:S01]  /*3820*/  @!P3 IMAD R11, R58, R153, R10 ;  /* 0x000000993a0bb224 */ /* 0x002fe200078e020a */
[----:B------:R-:W-:Y:S04]  /*3830*/  BSSY B1, `(.L_x_109) ;  /* 0x0000006000017945 */ /* 0x000fe80003800000 */
[----:B------:R1:W-:Y:S01]  /*3840*/  @!P3 STG.E.U8 desc[UR36][R6.64+0x40], R11 ;  /* 0x0000400b0600b986 */ /* 0x0003e2000c101124 */
[----:B------:R-:W-:Y:S05]  /*3850*/  @P4 BRA `(.L_x_110) ;  /* 0x00000000000c4947 */ /* 0x000fea0003800000 */
[----:B------:R-:W1:Y:S02]  /*3860*/  LDG.E.U8 R164, desc[UR36][R8.64+0x41] ;  /* 0x0000412408a47981 */ /* 0x000e64000c1e1100 */
[----:B-1----:R-:W-:-:S05]  /*3870*/  PRMT R11, R164, 0x8880, RZ ;  /* 0x00008880a40b7816 */ /* 0x002fca00000000ff */
[----:B------:R-:W-:-:S07]  /*3880*/  IMAD R10, R11, R152, RZ ;  /* 0x000000980b0a7224 */ /* 0x000fce00078e02ff */
.L_x_110:
[----:B------:R-:W-:Y:S05]  /*3890*/  BSYNC B1 ;  /* 0x0000000000017941 */ /* 0x000fea0003800000 */
.L_x_109:
        /* <DEDUP_REMOVED lines=10> */
.L_x_112:
[----:B------:R-:W-:Y:S05]  /*3940*/  BSYNC B1 ;  /* 0x0000000000017941 */ /* 0x000fea0003800000 */
.L_x_111:
[----:B-1----:R-:W-:Y:S01]  /*3950*/  @!P2 IMAD R11, R60, R153, R10 ;  /* 0x000000993c0ba224 */ /* 0x002fe200078e020a */
[----:B------:R-:W-:Y:S04]  /*3960*/  BSSY B1, `(.L_x_113) ;  /* 0x0000006000017945 */ /* 0x000fe80003800000 */
[----:B------:R1:W-:Y:S01]  /*3970*/  @!P2 STG.E.U8 desc[UR36][R4.64+0x48], R11 ;  /* 0x0000480b0400a986 */ /* 0x0003e2000c101124 */
[----:B------:R-:W-:Y:S05]  /*3980*/  @P3 BRA `(.L_x_114) ;  /* 0x00000000000c3947 */ /* 0x000fea0003800000 */
[----:B------:R-:W1:Y:S02]  /*3990*/  LDG.E.U8 R164, desc[UR36][R2.64+0x49] ;  /* 0x0000492402a47981 */ /* 0x000e64000c1e1100 */
[----:B-1----:R-:W-:-:S05]  /*39a0*/  PRMT R11, R164, 0x8880, RZ ;  /* 0x00008880a40b7816 */ /* 0x002fca00000000ff */
[----:B------:R-:W-:-:S07]  /*39b0*/  IMAD R10, R11, R152, RZ ;  /* 0x000000980b0a7224 */ /* 0x000fce00078e02ff */
.L_x_114:
[----:B------:R-:W-:Y:S05]  /*39c0*/  BSYNC B1 ;  /* 0x0000000000017941 */ /* 0x000fea0003800000 */
.L_x_113:
[----:B------:R-:W-:Y:S01]  /*39d0*/  @!P3 IMAD R61, R61, R153, R10 ;  /* 0x000000993d3db224 */ /* 0x000fe200078e020a */
[----:B------:R-:W-:Y:S04]  /*39e0*/  BSSY B1, `(.L_x_115) ;  /* 0x0000006000017945 */ /* 0x000fe80003800000 */
[----:B------:R0:W-:Y:S01]  /*39f0*/  @!P3 STG.E.U8 desc[UR36][R4.64+0x49], R61 ;  /* 0x0000493d0400b986 */ /* 0x0001e2000c101124 */
[----:B------:R-:W-:Y:S05]  /*3a00*/  @P4 BRA `(.L_x_116) ;  /* 0x00000000000c4947 */ /* 0x000fea0003800000 */
[----:B------:R-:W1:Y:S02]  /*3a10*/  LDG.E.U8 R164, desc[UR36][R8.64+0x48] ;  /* 0x0000482408a47981 */ /* 0x000e64000c1e1100 */
[----:B-1----:R-:W-:-:S05]  /*3a20*/  PRMT R11, R164, 0x8880, RZ ;  /* 0x00008880a40b7816 */ /* 0x002fca00000000ff */
[----:B------:R-:W-:-:S07]  /*3a30*/  IMAD R10, R11, R152, RZ ;  /* 0x000000980b0a7224 */ /* 0x000fce00078e02ff */
.L_x_116:
[----:B------:R-:W-:Y:S05]  /*3a40*/  BSYNC B1 ;  /* 0x0000000000017941 */ /* 0x000fea0003800000 */
.L_x_115:
        /* <DEDUP_REMOVED lines=10> */
.L_x_118:
[----:B------:R-:W-:Y:S05]  /*3af0*/  BSYNC B1 ;  /* 0x0000000000017941 */ /* 0x000fea0003800000 */
.L_x_117:
[----:B------:R-:W-:Y:S01]  /*3b00*/  @!P2 IMAD R63, R63, R153, R10 ;  /* 0x000000993f3fa224 */ /* 0x000fe200078e020a */
[----:B------:R-:W-:Y:S04]  /*3b10*/  BSSY B1, `(.L_x_119) ;  /* 0x0000006000017945 */ /* 0x000fe80003800000 */
[----:B------:R0:W-:Y:S01]  /*3b20*/  @!P2 STG.E.U8 desc[UR36][R6.64+0x49], R63 ;  /* 0x0000493f0600a986 */ /* 0x0001e2000c101124 */
[----:B------:R-:W-:Y:S05]  /*3b30*/  @P3 BRA `(.L_x_120) ;  /* 0x00000000000c3947 */ /* 0x000fea0003800000 */
[----:B------:R-:W1:Y:S02]  /*3b40*/  LDG.E.U8 R164, desc[UR36][R2.64+0x50] ;  /* 0x0000502402a47981 */ /* 0x000e64000c1e1100 */
[----:B-1----:R-:W-:-:S05]  /*3b50*/  PRMT R11, R164, 0x8880, RZ ;  /* 0x00008880a40b7816 */ /* 0x002fca00000000ff */
[----:B------:R-:W-:-:S07]  /*3b60*/  IMAD R10, R11, R152, RZ ;  /* 0x000000980b0a7224 */ /* 0x000fce00078e02ff */
.L_x_120:
[----:B------:R-:W-:Y:S05]  /*3b70*/  BSYNC B1 ;  /* 0x0000000000017941 */ /* 0x000fea0003800000 */
.L_x_119:
[----:B-1----:R-:W-:Y:S01]  /*3b80*/  @!P3 IMAD R11, R64, R153, R10 ;  /* 0x00000099400bb224 */ /* 0x002fe200078e020a */
[----:B------:R-:W-:Y:S04]  /*3b90*/  BSSY B1, `(.L_x_121) ;  /* 0x0000006000017945 */ /* 0x000fe80003800000 */
[----:B------:R1:W-:Y:S01]  /*3ba0*/  @!P3 STG.E.U8 desc[UR36][R4.64+0x50], R11 ;  /* 0x0000500b0400b986 */ /* 0x0003e2000c101124 */
[----:B------:R-:W-:Y:S05]  /*3bb0*/  @P4 BRA `(.L_x_122) ;  /* 0x00000000000c4947 */ /* 0x000fea0003800000 */
[----:B------:R-:W1:Y:S02]  /*3bc0*/  LDG.E.U8 R164, desc[UR36][R2.64+0x51] ;  /* 0x0000512402a47981 */ /* 0x000e64000c1e1100 */
[----:B-1----:R-:W-:-:S05]  /*3bd0*/  PRMT R11, R164, 0x8880, RZ ;  /* 0x00008880a40b7816 */ /* 0x002fca00000000ff */
[----:B------:R-:W-:-:S07]  /*3be0*/  IMAD R10, R11, R152, RZ ;  /* 0x000000980b0a7224 */ /* 0x000fce00078e02ff */
.L_x_122:
[----:B------:R-:W-:Y:S05]  /*3bf0*/  BSYNC B1 ;  /* 0x0000000000017941 */ /* 0x000fea0003800000 */
.L_x_121:
        /* <DEDUP_REMOVED lines=10> */
.L_x_124:
[----:B------:R-:W-:Y:S05]  /*3ca0*/  BSYNC B1 ;  /* 0x0000000000017941 */ /* 0x000fea0003800000 */
.L_x_123:
[----:B-1----:R-:W-:Y:S01]  /*3cb0*/  @!P2 IMAD R11, R66, R153, R10 ;  /* 0x00000099420ba224 */ /* 0x002fe200078e020a */
[----:B------:R-:W-:Y:S04]  /*3cc0*/  BSSY B1, `(.L_x_125) ;  /* 0x0000006000017945 */ /* 0x000fe80003800000 */
[----:B------:R1:W-:Y:S01]  /*3cd0*/  @!P2 STG.E.U8 desc[UR36][R6.64+0x50], R11 ;  /* 0x0000500b0600a986 */ /* 0x0003e2000c101124 */
[----:B------:R-:W-:Y:S05]  /*3ce0*/  @P3 BRA `(.L_x_126) ;  /* 0x00000000000c3947 */ /* 0x000fea0003800000 */
[----:B------:R-:W1:Y:S02]  /*3cf0*/  LDG.E.U8 R164, desc[UR36][R8.64+0x51] ;  /* 0x0000512408a47981 */ /* 0x000e64000c1e1100 */
[----:B-1----:R-:W-:-:S05]  /*3d00*/  PRMT R11, R164, 0x8880, RZ ;  /* 0x00008880a40b7816 */ /* 0x002fca00000000ff */
[----:B------:R-:W-:-:S07]  /*3d10*/  IMAD R10, R11, R152, RZ ;  /* 0x000000980b0a7224 */ /* 0x000fce00078e02ff */
.L_x_126:
[----:B------:R-:W-:Y:S05]  /*3d20*/  BSYNC B1 ;  /* 0x0000000000017941 */ /* 0x000fea0003800000 */
.L_x_125:
[----:B------:R-:W-:Y:S01]  /*3d30*/  @!P3 IMAD R67, R67, R153, R10 ;  /* 0x000000994343b224 */ /* 0x000fe200078e020a */
[----:B------:R-:W-:Y:S04]  /*3d40*/  BSSY B1, `(.L_x_127) ;  /* 0x0000006000017945 */ /* 0x000fe80003800000 */
[----:B------:R0:W-:Y:S01]  /*3d50*/  @!P3 STG.E.U8 desc[UR36][R6.64+0x51], R67 ;  /* 0x000051430600b986 */ /* 0x0001e2000c101124 */
[----:B------:R-:W-:Y:S05]  /*3d60*/  @P4 BRA `(.L_x_128) ;  /* 0x00000000000c4947 */ /* 0x000fea0003800000 */
[----:B------:R-:W1:Y:S02]  /*3d70*/  LDG.E.U8 R164, desc[UR36][R2.64+0x58] ;  /* 0x0000582402a47981 */ /* 0x000e64000c1e1100 */
[----:B-1----:R-:W-:-:S05]  /*3d80*/  PRMT R11, R164, 0x8880, RZ ;  /* 0x00008880a40b7816 */ /* 0x002fca00000000ff */
[----:B------:R-:W-:-:S07]  /*3d90*/  IMAD R10, R11, R152, RZ ;  /* 0x000000980b0a7224 */ /* 0x000fce00078e02ff */
.L_x_128:
[----:B------:R-:W-:Y:S05]  /*3da0*/  BSYNC B1 ;  /* 0x0000000000017941 */ /* 0x000fea0003800000 */
.L_x_127:
        /* <DEDUP_REMOVED lines=10> */
.L_x_130:
[----:B------:R-:W-:Y:S05]  /*3e50*/  BSYNC B1 ;  /* 0x0000000000017941 */ /* 0x000fea0003800000 */
.L_x_129:
[----:B------:R-:W-:Y:S01]  /*3e60*/  @!P2 IMAD R69, R69, R153, R10 ;  /* 0x000000994545a224 */ /* 0x000fe200078e020a */
[----:B------:R-:W-:Y:S04]  /*3e70*/  BSSY B1, `(.L_x_131) ;  /* 0x0000006000017945 */ /* 0x000fe80003800000 */
[----:B------:R0:W-:Y:S01]  /*3e80*/  @!P2 STG.E.U8 desc[UR36][R4.64+0x59], R69 ;  /* 0x000059450400a986 */ /* 0x0001e2000c101124 */
[----:B------:R-:W-:Y:S05]  /*3e90*/  @P3 BRA `(.L_x_132) ;  /* 0x00000000000c3947 */ /* 0x000fea0003800000 */
[----:B------:R-:W1:Y:S02]  /*3ea0*/  LDG.E.U8 R164, desc[UR36][R8.64+0x58] ;  /* 0x0000582408a47981 */ /* 0x000e64000c1e1100 */
[----:B-1----:R-:W-:-:S05]  /*3eb0*/  PRMT R11, R164, 0x8880, RZ ;  /* 0x00008880a40b7816 */ /* 0x002fca00000000ff */
[----:B------:R-:W-:-:S07]  /*3ec0*/  IMAD R10, R11, R152, RZ ;  /* 0x000000980b0a7224 */ /* 0x000fce00078e02ff */
.L_x_132:
[----:B------:R-:W-:Y:S05]  /*3ed0*/  BSYNC B1 ;  /* 0x0000000000017941 */ /* 0x000fea0003800000 */
.L_x_131:
[----:B-1----:R-:W-:Y:S01]  /*3ee0*/  @!P3 IMAD R11, R70, R153, R10 ;  /* 0x00000099460bb224 */ /* 0x002fe200078e020a */
[----:B------:R-:W-:Y:S04]  /*3ef0*/  BSSY B1, `(.L_x_133) ;  /* 0x0000006000017945 */ /* 0x000fe80003800000 */
[----:B------:R1:W-:Y:S01]  /*3f00*/  @!P3 STG.E.U8 desc[UR36][R6.64+0x58], R11 ;  /* 0x0000580b0600b986 */ /* 0x0003e2000c101124 */
[----:B------:R-:W-:Y:S05]  /*3f10*/  @P4 BRA `(.L_x_134) ;  /* 0x00000000000c4947 */ /* 0x000fea0003800000 */
[----:B------:R-:W1:Y:S02]  /*3f20*/  LDG.E.U8 R164, desc[UR36][R8.64+0x59] ;  /* 0x0000592408a47981 */ /* 0x000e64000c1e1100 */
[----:B-1----:R-:W-:-:S05]  /*3f30*/  PRMT R11, R164, 0x8880, RZ ;  /* 0x00008880a40b7816 */ /* 0x002fca00000000ff */
[----:B------:R-:W-:-:S07]  /*3f40*/  IMAD R10, R11, R152, RZ ;  /* 0x000000980b0a7224 */ /* 0x000fce00078e02ff */
.L_x_134:
[----:B------:R-:W-:Y:S05]  /*3f50*/  BSYNC B1 ;  /* 0x0000000000017941 */ /* 0x000fea0003800000 */
.L_x_133:
        /* <DEDUP_REMOVED lines=10> */
.L_x_136:
[----:B------:R-:W-:Y:S05]  /*4000*/  BSYNC B1 ;  /* 0x0000000000017941 */ /* 0x000fea0003800000 */
.L_x_135:
[----:B-1----:R-:W-:Y:S01]  /*4010*/  @!P2 IMAD R11, R72, R153, R10 ;  /* 0x00000099480ba224 */ /* 0x002fe200078e020a */
[----:B------:R-:W-:Y:S04]  /*4020*/  BSSY B1, `(.L_x_137) ;  /* 0x0000006000017945 */ /* 0x000fe80003800000 */
[----:B------:R1:W-:Y:S01]  /*4030*/  @!P2 STG.E.U8 desc[UR36][R4.64+0x60], R11 ;  /* 0x0000600b0400a986 */ /* 0x0003e2000c101124 */
[----:B------:R-:W-:Y:S05]  /*4040*/  @P3 BRA `(.L_x_138) ;  /* 0x00000000000c3947 */ /* 0x000fea0003800000 */
[----:B------:R-:W1:Y:S02]  /*4050*/  LDG.E.U8 R164, desc[UR36][R2.64+0x61] ;  /* 0x0000612402a47981 */ /* 0x000e64000c1e1100 */
[----:B-1----:R-:W-:-:S05]  /*4060*/  PRMT R11, R164, 0x8880, RZ ;  /* 0x00008880a40b7816 */ /* 0x002fca00000000ff */
[----:B------:R-:W-:-:S07]  /*4070*/  IMAD R10, R11, R152, RZ ;  /* 0x000000980b0a7224 */ /* 0x000fce00078e02ff */
.L_x_138:
[----:B------:R-:W-:Y:S05]  /*4080*/  BSYNC B1 ;  /* 0x0000000000017941 */ /* 0x000fea0003800000 */
.L_x_137:
[----:B------:R-:W-:Y:S01]  /*4090*/  @!P3 IMAD R73, R73, R153, R10 ;  /* 0x000000994949b224 */ /* 0x000fe200078e020a */
[----:B------:R-:W-:Y:S04]  /*40a0*/  BSSY B1, `(.L_x_139) ;  /* 0x0000006000017945 */ /* 0x000fe80003800000 */
[----:B------:R0:W-:Y:S01]  /*40b0*/  @!P3 STG.E.U8 desc[UR36][R4.64+0x61], R73 ;  /* 0x000061490400b986 */ /* 0x0001e2000c101124 */
[----:B------:R-:W-:Y:S05]  /*40c0*/  @P4 BRA `(.L_x_140) ;  /* 0x00000000000c4947 */ /* 0x000fea0003800000 */
[----:B------:R-:W1:Y:S02]  /*40d0*/  LDG.E.U8 R164, desc[UR36][R8.64+0x60] ;  /* 0x0000602408a47981 */ /* 0x000e64000c1e1100 */
[----:B-1----:R-:W-:-:S05]  /*40e0*/  PRMT R11, R164, 0x8880, RZ ;  /* 0x00008880a40b7816 */ /* 0x002fca00000000ff */
[----:B------:R-:W-:-:S07]  /*40f0*/  IMAD R10, R11, R152, RZ ;  /* 0x000000980b0a7224 */ /* 0x000fce00078e02ff */
.L_x_140:
[----:B------:R-:W-:Y:S05]  /*4100*/  BSYNC B1 ;  /* 0x0000000000017941 */ /* 0x000fea0003800000 */
.L_x_139:
        /* <DEDUP_REMOVED lines=10> */
.L_x_142:
[----:B------:R-:W-:Y:S05]  /*41b0*/  BSYNC B1 ;  /* 0x0000000000017941 */ /* 0x000fea0003800000 */
.L_x_141:
[----:B------:R-:W-:Y:S01]  /*41c0*/  @!P2 IMAD R75, R75, R153, R10 ;  /* 0x000000994b4ba224 */ /* 0x000fe200078e020a */
[----:B------:R-:W-:Y:S04]  /*41d0*/  BSSY B1, `(.L_x_143) ;  /* 0x0000006000017945 */ /* 0x000fe80003800000 */
[----:B------:R0:W-:Y:S01]  /*41e0*/  @!P2 STG.E.U8 desc[UR36][R6.64+0x61], R75 ;  /* 0x0000614b0600a986 */ /* 0x0001e2000c101124 */
[----:B------:R-:W-:Y:S05]  /*41f0*/  @P3 BRA `(.L_x_144) ;  /* 0x00000000000c3947 */ /* 0x000fea0003800000 */
[----:B------:R-:W1:Y:S02]  /*4200*/  LDG.E.U8 R164, desc[UR36][R2.64+0x68] ;  /* 0x0000682402a47981 */ /* 0x000e64000c1e1100 */
[----:B-1----:R-:W-:-:S05]  /*4210*/  PRMT R11, R164, 0x8880, RZ ;  /* 0x00008880a40b7816 */ /* 0x002fca00000000ff */
[----:B------:R-:W-:-:S07]  /*4220*/  IMAD R10, R11, R152, RZ ;  /* 0x000000980b0a7224 */ /* 0x000fce00078e02ff */
.L_x_144:
[----:B------:R-:W-:Y:S05]  /*4230*/  BSYNC B1 ;  /* 0x0000000000017941 */ /* 0x000fea0003800000 */
.L_x_143:
[----:B-1----:R-:W-:Y:S01]  /*4240*/  @!P3 IMAD R11, R76, R153, R10 ;  /* 0x000000994c0bb224 */ /* 0x002fe200078e020a */
[----:B------:R-:W-:Y:S04]  /*4250*/  BSSY B1, `(.L_x_145) ;  /* 0x0000006000017945 */ /* 0x000fe80003800000 */
[----:B------:R1:W-:Y:S01]  /*4260*/  @!P3 STG.E.U8 desc[UR36][R4.64+0x68], R11 ;  /* 0x0000680b0400b986 */ /* 0x0003e2000c101124 */
[----:B------:R-:W-:Y:S05]  /*4270*/  @P4 BRA `(.L_x_146) ;  /* 0x00000000000c4947 */ /* 0x000fea0003800000 */
[----:B------:R-:W1:Y:S02]  /*4280*/  LDG.E.U8 R164, desc[UR36][R2.64+0x69] ;  /* 0x0000692402a47981 */ /* 0x000e64000c1e1100 */
[----:B-1----:R-:W-:-:S05]  /*4290*/  PRMT R11, R164, 0x8880, RZ ;  /* 0x00008880a40b7816 */ /* 0x002fca00000000ff */
[----:B------:R-:W-:-:S07]  /*42a0*/  IMAD R10, R11, R152, RZ ;  /* 0x000000980b0a7224 */ /* 0x000fce00078e02ff */
.L_x_146:
[----:B------:R-:W-:Y:S05]  /*42b0*/  BSYNC B1 ;  /* 0x0000000000017941 */ /* 0x000fea0003800000 */
.L_x_145:
        /* <DEDUP_REMOVED lines=10> */
.L_x_148:
[----:B------:R-:W-:Y:S05]  /*4360*/  BSYNC B1 ;  /* 0x0000000000017941 */ /* 0x000fea0003800000 */
.L_x_147:
[----:B-1----:R-:W-:Y:S01]  /*4370*/  @!P2 IMAD R11, R78, R153, R10 ;  /* 0x000000994e0ba224 */ /* 0x002fe200078e020a */
[----:B------:R-:W-:Y:S04]  /*4380*/  BSSY B1, `(.L_x_149) ;  /* 0x0000006000017945 */ /* 0x000fe80003800000 */
[----:B------:R1:W-:Y:S01]  /*4390*/  @!P2 STG.E.U8 desc[UR36][R6.64+0x68], R11 ;  /* 0x0000680b0600a986 */ /* 0x0003e2000c101124 */
[----:B------:R-:W-:Y:S05]  /*43a0*/  @P3 BRA `(.L_x_150) ;  /* 0x00000000000c3947 */ /* 0x000fea0003800000 */
[----:B------:R-:W1:Y:S02]  /*43b0*/  LDG.E.U8 R164, desc[UR36][R8.64+0x69] ;  /* 0x0000692408a47981 */ /* 0x000e64000c1e1100 */
[----:B-1----:R-:W-:-:S05]  /*43c0*/  PRMT R11, R164, 0x8880, RZ ;  /* 0x00008880a40b7816 */ /* 0x002fca00000000ff */
[----:B------:R-:W-:-:S07]  /*43d0*/  IMAD R10, R11, R152, RZ ;  /* 0x000000980b0a7224 */ /* 0x000fce00078e02ff */
.L_x_150:
[----:B------:R-:W-:Y:S05]  /*43e0*/  BSYNC B1 ;  /* 0x0000000000017941 */ /* 0x000fea0003800000 */
.L_x_149:
[----:B------:R-:W-:Y:S01]  /*43f0*/  @!P3 IMAD R79, R79, R153, R10 ;  /* 0x000000994f4fb224 */ /* 0x000fe200078e020a */
[----:B------:R-:W-:Y:S04]  /*4400*/  BSSY B1, `(.L_x_151) ;  /* 0x0000006000017945 */ /* 0x000fe80003800000 */
[----:B------:R0:W-:Y:S01]  /*4410*/  @!P3 STG.E.U8 desc[UR36][R6.64+0x69], R79 ;  /* 0x0000694f0600b986 */ /* 0x0001e2000c101124 */
[----:B------:R-:W-:Y:S05]  /*4420*/  @P4 BRA `(.L_x_152) ;  /* 0x00000000000c4947 */ /* 0x000fea0003800000 */
[----:B------:R-:W1:Y:S02]  /*4430*/  LDG.E.U8 R164, desc[UR36][R2.64+0x70] ;  /* 0x0000702402a47981 */ /* 0x000e64000c1e1100 */
[----:B-1----:R-:W-:-:S05]  /*4440*/  PRMT R11, R164, 0x8880, RZ ;  /* 0x00008880a40b7816 */ /* 0x002fca00000000ff */
[----:B------:R-:W-:-:S07]  /*4450*/  IMAD R10, R11, R152, RZ ;  /* 0x000000980b0a7224 */ /* 0x000fce00078e02ff */
.L_x_152:
[----:B------:R-:W-:Y:S05]  /*4460*/  BSYNC B1 ;  /* 0x0000000000017941 */ /* 0x000fea0003800000 */
.L_x_151:
        /* <DEDUP_REMOVED lines=10> */
.L_x_154:
[----:B------:R-:W-:Y:S05]  /*4510*/  BSYNC B1 ;  /* 0x0000000000017941 */ /* 0x000fea0003800000 */
.L_x_153:
[----:B------:R-:W-:Y:S01]  /*4520*/  @!P2 IMAD R81, R81, R153, R10 ;  /* 0x000000995151a224 */ /* 0x000fe200078e020a */
[----:B------:R-:W-:Y:S04]  /*4530*/  BSSY B1, `(.L_x_155) ;  /* 0x0000006000017945 */ /* 0x000fe80003800000 */
[----:B------:R0:W-:Y:S01]  /*4540*/  @!P2 STG.E.U8 desc[UR36][R4.64+0x71], R81 ;  /* 0x000071510400a986 */ /* 0x0001e2000c101124 */
[----:B------:R-:W-:Y:S05]  /*4550*/  @P3 BRA `(.L_x_156) ;  /* 0x00000000000c3947 */ /* 0x000fea0003800000 */
[----:B------:R-:W1:Y:S02]  /*4560*/  LDG.E.U8 R164, desc[UR36][R8.64+0x70] ;  /* 0x0000702408a47981 */ /* 0x000e64000c1e1100 */
[----:B-1----:R-:W-:-:S05]  /*4570*/  PRMT R11, R164, 0x8880, RZ ;  /* 0x00008880a40b7816 */ /* 0x002fca00000000ff */
[----:B------:R-:W-:-:S07]  /*4580*/  IMAD R10, R11, R152, RZ ;  /* 0x000000980b0a7224 */ /* 0x000fce00078e02ff */
.L_x_156:
[----:B------:R-:W-:Y:S05]  /*4590*/  BSYNC B1 ;  /* 0x0000000000017941 */ /* 0x000fea0003800000 */
.L_x_155:
[----:B-1----:R-:W-:Y:S01]  /*45a0*/  @!P3 IMAD R11, R82, R153, R10 ;  /* 0x00000099520bb224 */ /* 0x002fe200078e020a */
[----:B------:R-:W-:Y:S04]  /*45b0*/  BSSY B1, `(.L_x_157) ;  /* 0x0000006000017945 */ /* 0x000fe80003800000 */
[----:B------:R1:W-:Y:S01]  /*45c0*/  @!P3 STG.E.U8 desc[UR36][R6.64+0x70], R11 ;  /* 0x0000700b0600b986 */ /* 0x0003e2000c101124 */
[----:B------:R-:W-:Y:S05]  /*45d0*/  @P4 BRA `(.L_x_158) ;  /* 0x00000000000c4947 */ /* 0x000fea0003800000 */
[----:B------:R-:W1:Y:S02]  /*45e0*/  LDG.E.U8 R164, desc[UR36][R8.64+0x71] ;  /* 0x0000712408a47981 */ /* 0x000e64000c1e1100 */
[----:B-1----:R-:W-:-:S05]  /*45f0*/  PRMT R11, R164, 0x8880, RZ ;  /* 0x00008880a40b7816 */ /* 0x002fca00000000ff */
[----:B------:R-:W-:-:S07]  /*4600*/  IMAD R10, R11, R152, RZ ;  /* 0x000000980b0a7224 */ /* 0x000fce00078e02ff */
.L_x_158:
[----:B------:R-:W-:Y:S05]  /*4610*/  BSYNC B1 ;  /* 0x0000000000017941 */ /* 0x000fea0003800000 */
.L_x_157:
        /* <DEDUP_REMOVED lines=10> */
.L_x_160:
[----:B------:R-:W-:Y:S05]  /*46c0*/  BSYNC B1 ;  /* 0x0000000000017941 */ /* 0x000fea0003800000 */
.L_x_159:
[----:B-1----:R-:W-:Y:S01]  /*46d0*/  @!P2 IMAD R11, R84, R153, R10 ;  /* 0x00000099540ba224 */ /* 0x002fe200078e020a */
[----:B------:R-:W-:Y:S04]  /*46e0*/  BSSY B1, `(.L_x_161) ;  /* 0x0000006000017945 */ /* 0x000fe80003800000 */
[----:B------:R1:W-:Y:S01]  /*46f0*/  @!P2 STG.E.U8 desc[UR36][R4.64+0x78], R11 ;  /* 0x0000780b0400a986 */ /* 0x0003e2000c101124 */
[----:B------:R-:W-:Y:S05]  /*4700*/  @P3 BRA `(.L_x_162) ;  /* 0x00000000000c3947 */ /* 0x000fea0003800000 */
[----:B------:R-:W1:Y:S02]  /*4710*/  LDG.E.U8 R164, desc[UR36][R2.64+0x79] ;  /* 0x0000792402a47981 */ /* 0x000e64000c1e1100 */
[----:B-1----:R-:W-:-:S05]  /*4720*/  PRMT R11, R164, 0x8880, RZ ;  /* 0x00008880a40b7816 */ /* 0x002fca00000000ff */
[----:B------:R-:W-:-:S07]  /*4730*/  IMAD R10, R11, R152, RZ ;  /* 0x000000980b0a7224 */ /* 0x000fce00078e02ff */
.L_x_162:
[----:B------:R-:W-:Y:S05]  /*4740*/  BSYNC B1 ;  /* 0x0000000000017941 */ /* 0x000fea0003800000 */
.L_x_161:
[----:B------:R-:W-:Y:S01]  /*4750*/  @!P3 IMAD R85, R85, R153, R10 ;  /* 0x000000995555b224 */ /* 0x000fe200078e020a */
[----:B------:R-:W-:Y:S04]  /*4760*/  BSSY B1, `(.L_x_163) ;  /* 0x0000006000017945 */ /* 0x000fe80003800000 */
[----:B------:R0:W-:Y:S01]  /*4770*/  @!P3 STG.E.U8 desc[UR36][R4.64+0x79], R85 ;  /* 0x000079550400b986 */ /* 0x0001e2000c101124 */
[----:B------:R-:W-:Y:S05]  /*4780*/  @P4 BRA `(.L_x_164) ;  /* 0x00000000000c4947 */ /* 0x000fea0003800000 */
[----:B------:R-:W1:Y:S02]  /*4790*/  LDG.E.U8 R164, desc[UR36][R8.64+0x78] ;  /* 0x0000782408a47981 */ /* 0x000e64000c1e1100 */
[----:B-1----:R-:W-:-:S05]  /*47a0*/  PRMT R11, R164, 0x8880, RZ ;  /* 0x00008880a40b7816 */ /* 0x002fca00000000ff */
[----:B------:R-:W-:-:S07]  /*47b0*/  IMAD R10, R11, R152, RZ ;  /* 0x000000980b0a7224 */ /* 0x000fce00078e02ff */
.L_x_164:
[----:B------:R-:W-:Y:S05]  /*47c0*/  BSYNC B1 ;  /* 0x0000000000017941 */ /* 0x000fea0003800000 */
.L_x_163:
        /* <DEDUP_REMOVED lines=10> */
.L_x_166:
[----:B------:R-:W-:Y:S05]  /*4870*/  BSYNC B1 ;  /* 0x0000000000017941 */ /* 0x000fea0003800000 */
.L_x_165:
[----:B------:R-:W-:Y:S01]  /*4880*/  @!P2 IMAD R87, R87, R153, R10 ;  /* 0x000000995757a224 */ /* 0x000fe200078e020a */
[----:B------:R-:W-:Y:S04]  /*4890*/  BSSY B1, `(.L_x_167) ;  /* 0x0000006000017945 */ /* 0x000fe80003800000 */
[----:B------:R0:W-:Y:S01]  /*48a0*/  @!P2 STG.E.U8 desc[UR36][R6.64+0x79], R87 ;  /* 0x000079570600a986 */ /* 0x0001e2000c101124 */
[----:B------:R-:W-:Y:S05]  /*48b0*/  @P3 BRA `(.L_x_168) ;  /* 0x00000000000c3947 */ /* 0x000fea0003800000 */
[----:B------:R-:W1:Y:S02]  /*48c0*/  LDG.E.U8 R164, desc[UR36][R2.64+0x80] ;  /* 0x0000802402a47981 */ /* 0x000e64000c1e1100 */
[----:B-1----:R-:W-:-:S05]  /*48d0*/  PRMT R11, R164, 0x8880, RZ ;  /* 0x00008880a40b7816 */ /* 0x002fca00000000ff */
[----:B------:R-:W-:-:S07]  /*48e0*/  IMAD R10, R11, R152, RZ ;  /* 0x000000980b0a7224 */ /* 0x000fce00078e02ff */
.L_x_168:
[----:B------:R-:W-:Y:S05]  /*48f0*/  BSYNC B1 ;  /* 0x0000000000017941 */ /* 0x000fea0003800000 */
.L_x_167:
[----:B-1----:R-:W-:Y:S01]  /*4900*/  @!P3 IMAD R11, R88, R153, R10 ;  /* 0x00000099580bb224 */ /* 0x002fe200078e020a */
[----:B------:R-:W-:Y:S04]  /*4910*/  BSSY B1, `(.L_x_169) ;  /* 0x0000006000017945 */ /* 0x000fe80003800000 */
[----:B------:R1:W-:Y:S01]  /*4920*/  @!P3 STG.E.U8 desc[UR36][R4.64+0x80], R11 ;  /* 0x0000800b0400b986 */ /* 0x0003e2000c101124 */
[----:B------:R-:W-:Y:S05]  /*4930*/  @P4 BRA `(.L_x_170) ;  /* 0x00000000000c4947 */ /* 0x000fea0003800000 */
[----:B------:R-:W1:Y:S02]  /*4940*/  LDG.E.U8 R164, desc[UR36][R2.64+0x81] ;  /* 0x0000812402a47981 */ /* 0x000e64000c1e1100 */
[----:B-1----:R-:W-:-:S05]  /*4950*/  PRMT R11, R164, 0x8880, RZ ;  /* 0x00008880a40b7816 */ /* 0x002fca00000000ff */
[----:B------:R-:W-:-:S07]  /*4960*/  IMAD R10, R11, R152, RZ ;  /* 0x000000980b0a7224 */ /* 0x000fce00078e02ff */
.L_x_170:
[----:B------:R-:W-:Y:S05]  /*4970*/  BSYNC B1 ;  /* 0x0000000000017941 */ /* 0x000fea0003800000 */
.L_x_169:
        /* <DEDUP_REMOVED lines=10> */
.L_x_172:
[----:B------:R-:W-:Y:S05]  /*4a20*/  BSYNC B1 ;  /* 0x0000000000017941 */ /* 0x000fea0003800000 */
.L_x_171:
[----:B-1----:R-:W-:Y:S01]  /*4a30*/  @!P2 IMAD R11, R90, R153, R10 ;  /* 0x000000995a0ba224 */ /* 0x002fe200078e020a */
[----:B------:R-:W-:Y:S04]  /*4a40*/  BSSY B1, `(.L_x_173) ;  /* 0x0000006000017945 */ /* 0x000fe80003800000 */
[----:B------:R1:W-:Y:S01]  /*4a50*/  @!P2 STG.E.U8 desc[UR36][R6.64+0x80], R11 ;  /* 0x0000800b0600a986 */ /* 0x0003e2000c101124 */
[----:B------:R-:W-:Y:S05]  /*4a60*/  @P3 BRA `(.L_x_174) ;  /* 0x00000000000c3947 */ /* 0x000fea0003800000 */
[----:B------:R-:W1:Y:S02]  /*4a70*/  LDG.E.U8 R164, desc[UR36][R8.64+0x81] ;  /* 0x0000812408a47981 */ /* 0x000e64000c1e1100 */
[----:B-1----:R-:W-:-:S05]  /*4a80*/  PRMT R11, R164, 0x8880, RZ ;  /* 0x00008880a40b7816 */ /* 0x002fca00000000ff */
[----:B------:R-:W-:-:S07]  /*4a90*/  IMAD R10, R11, R152, RZ ;  /* 0x000000980b0a7224 */ /* 0x000fce00078e02ff */
.L_x_174:
[----:B------:R-:W-:Y:S05]  /*4aa0*/  BSYNC B1 ;  /* 0x0000000000017941 */ /* 0x000fea0003800000 */
.L_x_173:
[----:B------:R-:W-:Y:S01]  /*4ab0*/  @!P3 IMAD R91, R91, R153, R10 ;  /* 0x000000995b5bb224 */ /* 0x000fe200078e020a */
[----:B------:R-:W-:Y:S04]  /*4ac0*/  BSSY B1, `(.L_x_175) ;  /* 0x0000006000017945 */ /* 0x000fe80003800000 */
[----:B------:R0:W-:Y:S01]  /*4ad0*/  @!P3 STG.E.U8 desc[UR36][R6.64+0x81], R91 ;  /* 0x0000815b0600b986 */ /* 0x0001e2000c101124 */
[----:B------:R-:W-:Y:S05]  /*4ae0*/  @P4 BRA `(.L_x_176) ;  /* 0x00000000000c4947 */ /* 0x000fea0003800000 */
[----:B------:R-:W1:Y:S02]  /*4af0*/  LDG.E.U8 R164, desc[UR36][R2.64+0x88] ;  /* 0x0000882402a47981 */ /* 0x000e64000c1e1100 */
[----:B-1----:R-:W-:-:S05]  /*4b00*/  PRMT R11, R164, 0x8880, RZ ;  /* 0x00008880a40b7816 */ /* 0x002fca00000000ff */
[----:B------:R-:W-:-:S07]  /*4b10*/  IMAD R10, R11, R152, RZ ;  /* 0x000000980b0a7224 */ /* 0x000fce00078e02ff */
.L_x_176:
[----:B------:R-:W-:Y:S05]  /*4b20*/  BSYNC B1 ;  /* 0x0000000000017941 */ /* 0x000fea0003800000 */
.L_x_175:
        /* <DEDUP_REMOVED lines=10> */
.L_x_178:
[----:B------:R-:W-:Y:S05]  /*4bd0*/  BSYNC B1 ;  /* 0x0000000000017941 */ /* 0x000fea0003800000 */
.L_x_177:
[----:B------:R-:W-:Y:S01]  /*4be0*/  @!P2 IMAD R93, R93, R153, R10 ;  /* 0x000000995d5da224 */ /* 0x000fe200078e020a */
[----:B------:R-:W-:Y:S04]  /*4bf0*/  BSSY B1, `(.L_x_179) ;  /* 0x0000006000017945 */ /* 0x000fe80003800000 */
[----:B------:R0:W-:Y:S01]  /*4c00*/  @!P2 STG.E.U8 desc[UR36][R4.64+0x89], R93 ;  /* 0x0000895d0400a986 */ /* 0x0001e2000c101124 */
[----:B------:R-:W-:Y:S05]  /*4c10*/  @P3 BRA `(.L_x_180) ;  /* 0x00000000000c3947 */ /* 0x000fea0003800000 */
[----:B------:R-:W1:Y:S02]  /*4c20*/  LDG.E.U8 R164, desc[UR36][R8.64+0x88] ;  /* 0x0000882408a47981 */ /* 0x000e64000c1e1100 */
[----:B-1----:R-:W-:-:S05]  /*4c30*/  PRMT R11, R164, 0x8880, RZ ;  /* 0x00008880a40b7816 */ /* 0x002fca00000000ff */
[----:B------:R-:W-:-:S07]  /*4c40*/  IMAD R10, R11, R152, RZ ;  /* 0x000000980b0a7224 */ /* 0x000fce00078e02ff */
.L_x_180:
[----:B------:R-:W-:Y:S05]  /*4c50*/  BSYNC B1 ;  /* 0x0000000000017941 */ /* 0x000fea0003800000 */
.L_x_179:
[----:B-1----:R-:W-:Y:S01]  /*4c60*/  @!P3 IMAD R11, R94, R153, R10 ;  /* 0x000000995e0bb224 */ /* 0x002fe200078e020a */
[----:B------:R-:W-:Y:S04]  /*4c70*/  BSSY B1, `(.L_x_181) ;  /* 0x0000006000017945 */ /* 0x000fe80003800000 */
[----:B------:R1:W-:Y:S01]  /*4c80*/  @!P3 STG.E.U8 desc[UR36][R6.64+0x88], R11 ;  /* 0x0000880b0600b986 */ /* 0x0003e2000c101124 */
[----:B------:R-:W-:Y:S05]  /*4c90*/  @P4 BRA `(.L_x_182) ;  /* 0x00000000000c4947 */ /* 0x000fea0003800000 */
[----:B------:R-:W1:Y:S02]  /*4ca0*/  LDG.E.U8 R164, desc[UR36][R8.64+0x89] ;  /* 0x0000892408a47981 */ /* 0x000e64000c1e1100 */
[----:B-1----:R-:W-:-:S05]  /*4cb0*/  PRMT R11, R164, 0x8880, RZ ;  /* 0x00008880a40b7816 */ /* 0x002fca00000000ff */
[----:B------:R-:W-:-:S07]  /*4cc0*/  IMAD R10, R11, R152, RZ ;  /* 0x000000980b0a7224 */ /* 0x000fce00078e02ff */
.L_x_182:
[----:B------:R-:W-:Y:S05]  /*4cd0*/  BSYNC B1 ;  /* 0x0000000000017941 */ /* 0x000fea0003800000 */
.L_x_181:
        /* <DEDUP_REMOVED lines=10> */
.L_x_184:
[----:B------:R-:W-:Y:S05]  /*4d80*/  BSYNC B1 ;  /* 0x0000000000017941 */ /* 0x000fea0003800000 */
.L_x_183:
[----:B-1----:R-:W-:Y:S01]  /*4d90*/  @!P2 IMAD R11, R96, R153, R10 ;  /* 0x00000099600ba224 */ /* 0x002fe200078e020a */
[----:B------:R-:W-:Y:S04]  /*4da0*/  BSSY B1, `(.L_x_185) ;  /* 0x0000006000017945 */ /* 0x000fe80003800000 */
[----:B------:R1:W-:Y:S01]  /*4db0*/  @!P2 STG.E.U8 desc[UR36][R4.64+0x90], R11 ;  /* 0x0000900b0400a986 */ /* 0x0003e2000c101124 */
[----:B------:R-:W-:Y:S05]  /*4dc0*/  @P3 BRA `(.L_x_186) ;  /* 0x00000000000c3947 */ /* 0x000fea0003800000 */
[----:B------:R-:W1:Y:S02]  /*4dd0*/  LDG.E.U8 R164, desc[UR36][R2.64+0x91] ;  /* 0x0000912402a47981 */ /* 0x000e64000c1e1100 */
[----:B-1----:R-:W-:-:S05]  /*4de0*/  PRMT R11, R164, 0x8880, RZ ;  /* 0x00008880a40b7816 */ /* 0x002fca00000000ff */
[----:B------:R-:W-:-:S07]  /*4df0*/  IMAD R10, R11, R152, RZ ;  /* 0x000000980b0a7224 */ /* 0x000fce00078e02ff */
.L_x_186:
[----:B------:R-:W-:Y:S05]  /*4e00*/  BSYNC B1 ;  /* 0x0000000000017941 */ /* 0x000fea0003800000 */
.L_x_185:
[----:B------:R-:W-:Y:S01]  /*4e10*/  @!P3 IMAD R97, R97, R153, R10 ;  /* 0x000000996161b224 */ /* 0x000fe200078e020a */
[----:B------:R-:W-:Y:S04]  /*4e20*/  BSSY B1, `(.L_x_187) ;  /* 0x0000006000017945 */ /* 0x000fe80003800000 */
[----:B------:R0:W-:Y:S01]  /*4e30*/  @!P3 STG.E.U8 desc[UR36][R4.64+0x91], R97 ;  /* 0x000091610400b986 */ /* 0x0001e2000c101124 */
[----:B------:R-:W-:Y:S05]  /*4e40*/  @P4 BRA `(.L_x_188) ;  /* 0x00000000000c4947 */ /* 0x000fea0003800000 */
[----:B------:R-:W1:Y:S02]  /*4e50*/  LDG.E.U8 R164, desc[UR36][R8.64+0x90] ;  /* 0x0000902408a47981 */ /* 0x000e64000c1e1100 */
[----:B-1----:R-:W-:-:S05]  /*4e60*/  PRMT R11, R164, 0x8880, RZ ;  /* 0x00008880a40b7816 */ /* 0x002fca00000000ff */
[----:B------:R-:W-:-:S07]  /*4e70*/  IMAD R10, R11, R152, RZ ;  /* 0x000000980b0a7224 */ /* 0x000fce00078e02ff */
.L_x_188:
[----:B------:R-:W-:Y:S05]  /*4e80*/  BSYNC B1 ;  /* 0x0000000000017941 */ /* 0x000fea0003800000 */
.L_x_187:
        /* <DEDUP_REMOVED lines=10> */
.L_x_190:
[----:B------:R-:W-:Y:S05]  /*4f30*/  BSYNC B1 ;  /* 0x0000000000017941 */ /* 0x000fea0003800000 */
.L_x_189:
[----:B------:R-:W-:Y:S01]  /*4f40*/  @!P2 IMAD R99, R99, R153, R10 ;  /* 0x000000996363a224 */ /* 0x000fe200078e020a */
[----:B------:R-:W-:Y:S04]  /*4f50*/  BSSY B1, `(.L_x_191) ;  /* 0x0000006000017945 */ /* 0x000fe80003800000 */
[----:B------:R0:W-:Y:S01]  /*4f60*/  @!P2 STG.E.U8 desc[UR36][R6.64+0x91], R99 ;  /* 0x000091630600a986 */ /* 0x0001e2000c101124 */
[----:B------:R-:W-:Y:S05]  /*4f70*/  @P3 BRA `(.L_x_192) ;  /* 0x00000000000c3947 */ /* 0x000fea0003800000 */
[----:B------:R-:W1:Y:S02]  /*4f80*/  LDG.E.U8 R164, desc[UR36][R2.64+0x98] ;  /* 0x0000982402a47981 */ /* 0x000e64000c1e1100 */
[----:B-1----:R-:W-:-:S05]  /*4f90*/  PRMT R11, R164, 0x8880, RZ ;  /* 0x00008880a40b7816 */ /* 0x002fca00000000ff */
[----:B------:R-:W-:-:S07]  /*4fa0*/  IMAD R10, R11, R152, RZ ;  /* 0x000000980b0a7224 */ /* 0x000fce00078e02ff */
.L_x_192:
[----:B------:R-:W-:Y:S05]  /*4fb0*/  BSYNC B1 ;  /* 0x0000000000017941 */ /* 0x000fea0003800000 */
.L_x_191:
[----:B-1----:R-:W-:Y:S01]  /*4fc0*/  @!P3 IMAD R11, R100, R153, R10 ;  /* 0x00000099640bb224 */ /* 0x002fe200078e020a */
[----:B------:R-:W-:Y:S04]  /*4fd0*/  BSSY B1, `(.L_x_193) ;  /* 0x0000006000017945 */ /* 0x000fe80003800000 */
[----:B------:R1:W-:Y:S01]  /*4fe0*/  @!P3 STG.E.U8 desc[UR36][R4.64+0x98], R11 ;  /* 0x0000980b0400b986 */ /* 0x0003e2000c101124 */
[----:B------:R-:W-:Y:S05]  /*4ff0*/  @P4 BRA `(.L_x_194) ;  /* 0x00000000000c4947 */ /* 0x000fea0003800000 */
[----:B------:R-:W1:Y:S02]  /*5000*/  LDG.E.U8 R164, desc[UR36][R2.64+0x99] ;  /* 0x0000992402a47981 */ /* 0x000e64000c1e1100 */
[----:B-1----:R-:W-:-:S05]  /*5010*/  PRMT R11, R164, 0x8880, RZ ;  /* 0x00008880a40b7816 */ /* 0x002fca00000000ff */
[----:B------:R-:W-:-:S07]  /*5020*/  IMAD R10, R11, R152, RZ ;  /* 0x000000980b0a7224 */ /* 0x000fce00078e02ff */
.L_x_194:
[----:B------:R-:W-:Y:S05]  /*5030*/  BSYNC B1 ;  /* 0x0000000000017941 */ /* 0x000fea0003800000 */
.L_x_193:
        /* <DEDUP_REMOVED lines=10> */
.L_x_196:
[----:B------:R-:W-:Y:S05]  /*50e0*/  BSYNC B1 ;  /* 0x0000000000017941 */ /* 0x000fea0003800000 */
.L_x_195:
[----:B-1----:R-:W-:Y:S01]  /*50f0*/  @!P2 IMAD R11, R102, R153, R10 ;  /* 0x00000099660ba224 */ /* 0x002fe200078e020a */
[----:B------:R-:W-:Y:S04]  /*5100*/  BSSY B1, `(.L_x_197) ;  /* 0x0000006000017945 */ /* 0x000fe80003800000 */
[----:B------:R1:W-:Y:S01]  /*5110*/  @!P2 STG.E.U8 desc[UR36][R6.64+0x98], R11 ;  /* 0x0000980b0600a986 */ /* 0x0003e2000c101124 */
[----:B------:R-:W-:Y:S05]  /*5120*/  @P3 BRA `(.L_x_198) ;  /* 0x00000000000c3947 */ /* 0x000fea0003800000 */
[----:B------:R-:W1:Y:S02]  /*5130*/  LDG.E.U8 R164, desc[UR36][R8.64+0x99] ;  /* 0x0000992408a47981 */ /* 0x000e64000c1e1100 */
[----:B-1----:R-:W-:-:S05]  /*5140*/  PRMT R11, R164, 0x8880, RZ ;  /* 0x00008880a40b7816 */ /* 0x002fca00000000ff */
[----:B------:R-:W-:-:S07]  /*5150*/  IMAD R10, R11, R152, RZ ;  /* 0x000000980b0a7224 */ /* 0x000fce00078e02ff */
.L_x_198:
[----:B------:R-:W-:Y:S05]  /*5160*/  BSYNC B1 ;  /* 0x0000000000017941 */ /* 0x000fea0003800000 */
.L_x_197:
[----:B------:R-:W-:Y:S01]  /*5170*/  @!P3 IMAD R103, R103, R153, R10 ;  /* 0x000000996767b224 */ /* 0x000fe200078e020a */
[----:B------:R-:W-:Y:S04]  /*5180*/  BSSY B1, `(.L_x_199) ;  /* 0x0000006000017945 */ /* 0x000fe80003800000 */
[----:B------:R0:W-:Y:S01]  /*5190*/  @!P3 STG.E.U8 desc[UR36][R6.64+0x99], R103 ;  /* 0x000099670600b986 */ /* 0x0001e2000c101124 */
[----:B------:R-:W-:Y:S05]  /*51a0*/  @P4 BRA `(.L_x_200) ;  /* 0x00000000000c4947 */ /* 0x000fea0003800000 */
[----:B------:R-:W1:Y:S02]  /*51b0*/  LDG.E.U8 R164, desc[UR36][R2.64+0xa0] ;  /* 0x0000a02402a47981 */ /* 0x000e64000c1e1100 */
[----:B-1----:R-:W-:-:S05]  /*51c0*/  PRMT R11, R164, 0x8880, RZ ;  /* 0x00008880a40b7816 */ /* 0x002fca00000000ff */
[----:B------:R-:W-:-:S07]  /*51d0*/  IMAD R10, R11, R152, RZ ;  /* 0x000000980b0a7224 */ /* 0x000fce00078e02ff */
.L_x_200:
[----:B------:R-:W-:Y:S05]  /*51e0*/  BSYNC B1 ;  /* 0x0000000000017941 */ /* 0x000fea0003800000 */
.L_x_199:
        /* <DEDUP_REMOVED lines=10> */
.L_x_202:
[----:B------:R-:W-:Y:S05]  /*5290*/  BSYNC B1 ;  /* 0x0000000000017941 */ /* 0x000fea0003800000 */
.L_x_201:
[----:B------:R-:W-:Y:S01]  /*52a0*/  @!P2 IMAD R105, R105, R153, R10 ;  /* 0x000000996969a224 */ /* 0x000fe200078e020a */
[----:B------:R-:W-:Y:S04]  /*52b0*/  BSSY B1, `(.L_x_203) ;  /* 0x0000006000017945 */ /* 0x000fe80003800000 */
[----:B------:R0:W-:Y:S01]  /*52c0*/  @!P2 STG.E.U8 desc[UR36][R4.64+0xa1], R105 ;  /* 0x0000a1690400a986 */ /* 0x0001e2000c101124 */
[----:B------:R-:W-:Y:S05]  /*52d0*/  @P3 BRA `(.L_x_204) ;  /* 0x00000000000c3947 */ /* 0x000fea0003800000 */
[----:B------:R-:W1:Y:S02]  /*52e0*/  LDG.E.U8 R164, desc[UR36][R8.64+0xa0] ;  /* 0x0000a02408a47981 */ /* 0x000e64000c1e1100 */
[----:B-1----:R-:W-:-:S05]  /*52f0*/  PRMT R11, R164, 0x8880, RZ ;  /* 0x00008880a40b7816 */ /* 0x002fca00000000ff */
[----:B------:R-:W-:-:S07]  /*5300*/  IMAD R10, R11, R152, RZ ;  /* 0x000000980b0a7224 */ /* 0x000fce00078e02ff */
.L_x_204:
[----:B------:R-:W-:Y:S05]  /*5310*/  BSYNC B1 ;  /* 0x0000000000017941 */ /* 0x000fea0003800000 */
.L_x_203:
[----:B-1----:R-:W-:Y:S01]  /*5320*/  @!P3 IMAD R11, R106, R153, R10 ;  /* 0x000000996a0bb224 */ /* 0x002fe200078e020a */
[----:B------:R-:W-:Y:S04]  /*5330*/  BSSY B1, `(.L_x_205) ;  /* 0x0000006000017945 */ /* 0x000fe80003800000 */
[----:B------:R1:W-:Y:S01]  /*5340*/  @!P3 STG.E.U8 desc[UR36][R6.64+0xa0], R11 ;  /* 0x0000a00b0600b986 */ /* 0x0003e2000c101124 */
[----:B------:R-:W-:Y:S05]  /*5350*/  @P4 BRA `(.L_x_206) ;  /* 0x00000000000c4947 */ /* 0x000fea0003800000 */
[----:B------:R-:W1:Y:S02]  /*5360*/  LDG.E.U8 R164, desc[UR36][R8.64+0xa1] ;  /* 0x0000a12408a47981 */ /* 0x000e64000c1e1100 */
[----:B-1----:R-:W-:-:S05]  /*5370*/  PRMT R11, R164, 0x8880, RZ ;  /* 0x00008880a40b7816 */ /* 0x002fca00000000ff */
[----:B------:R-:W-:-:S07]  /*5380*/  IMAD R10, R11, R152, RZ ;  /* 0x000000980b0a7224 */ /* 0x000fce00078e02ff */
.L_x_206:
[----:B------:R-:W-:Y:S05]  /*5390*/  BSYNC B1 ;  /* 0x0000000000017941 */ /* 0x000fea0003800000 */
.L_x_205:
        /* <DEDUP_REMOVED lines=10> */
.L_x_208:
[----:B------:R-:W-:Y:S05]  /*5440*/  BSYNC B1 ;  /* 0x0000000000017941 */ /* 0x000fea0003800000 */
.L_x_207:
[----:B-1----:R-:W-:Y:S01]  /*5450*/  @!P2 IMAD R11, R108, R153, R10 ;  /* 0x000000996c0ba224 */ /* 0x002fe200078e020a */
[----:B------:R-:W-:Y:S04]  /*5460*/  BSSY B1, `(.L_x_209) ;  /* 0x0000006000017945 */ /* 0x000fe80003800000 */
[----:B------:R1:W-:Y:S01]  /*5470*/  @!P2 STG.E.U8 desc[UR36][R4.64+0xa8], R11 ;  /* 0x0000a80b0400a986 */ /* 0x0003e2000c101124 */
[----:B------:R-:W-:Y:S05]  /*5480*/  @P3 BRA `(.L_x_210) ;  /* 0x00000000000c3947 */ /* 0x000fea0003800000 */
[----:B------:R-:W1:Y:S02]  /*5490*/  LDG.E.U8 R164, desc[UR36][R2.64+0xa9] ;  /* 0x0000a92402a47981 */ /* 0x000e64000c1e1100 */
[----:B-1----:R-:W-:-:S05]  /*54a0*/  PRMT R11, R164, 0x8880, RZ ;  /* 0x00008880a40b7816 */ /* 0x002fca00000000ff */
[----:B------:R-:W-:-:S07]  /*54b0*/  IMAD R10, R11, R152, RZ ;  /* 0x000000980b0a7224 */ /* 0x000fce00078e02ff */
.L_x_210:
[----:B------:R-:W-:Y:S05]  /*54c0*/  BSYNC B1 ;  /* 0x0000000000017941 */ /* 0x000fea0003800000 */
.L_x_209:
[----:B------:R-:W-:Y:S01]  /*54d0*/  @!P3 IMAD R109, R109, R153, R10 ;  /* 0x000000996d6db224 */ /* 0x000fe200078e020a */
[----:B------:R-:W-:Y:S04]  /*54e0*/  BSSY B1, `(.L_x_211) ;  /* 0x0000006000017945 */ /* 0x000fe80003800000 */
[----:B------:R0:W-:Y:S01]  /*54f0*/  @!P3 STG.E.U8 desc[UR36][R4.64+0xa9], R109 ;  /* 0x0000a96d0400b986 */ /* 0x0001e2000c101124 */
[----:B------:R-:W-:Y:S05]  /*5500*/  @P4 BRA `(.L_x_212) ;  /* 0x00000000000c4947 */ /* 0x000fea0003800000 */
[----:B------:R-:W1:Y:S02]  /*5510*/  LDG.E.U8 R164, desc[UR36][R8.64+0xa8] ;  /* 0x0000a82408a47981 */ /* 0x000e64000c1e1100 */
[----:B-1----:R-:W-:-:S05]  /*5520*/  PRMT R11, R164, 0x8880, RZ ;  /* 0x00008880a40b7816 */ /* 0x002fca00000000ff */
[----:B------:R-:W-:-:S07]  /*5530*/  IMAD R10, R11, R152, RZ ;  /* 0x000000980b0a7224 */ /* 0x000fce00078e02ff */
.L_x_212:
[----:B------:R-:W-:Y:S05]  /*5540*/  BSYNC B1 ;  /* 0x0000000000017941 */ /* 0x000fea0003800000 */
.L_x_211:
        /* <DEDUP_REMOVED lines=10> */
.L_x_214:
[----:B------:R-:W-:Y:S05]  /*55f0*/  BSYNC B1 ;  /* 0x0000000000017941 */ /* 0x000fea0003800000 */
.L_x_213:
[----:B------:R-:W-:Y:S01]  /*5600*/  @!P2 IMAD R111, R111, R153, R10 ;  /* 0x000000996f6fa224 */ /* 0x000fe200078e020a */
[----:B------:R-:W-:Y:S04]  /*5610*/  BSSY B1, `(.L_x_215) ;  /* 0x0000006000017945 */ /* 0x000fe80003800000 */
[----:B------:R0:W-:Y:S01]  /*5620*/  @!P2 STG.E.U8 desc[UR36][R6.64+0xa9], R111 ;  /* 0x0000a96f0600a986 */ /* 0x0001e2000c101124 */
[----:B------:R-:W-:Y:S05]  /*5630*/  @P3 BRA `(.L_x_216) ;  /* 0x00000000000c3947 */ /* 0x000fea0003800000 */
[----:B------:R-:W1:Y:S02]  /*5640*/  LDG.E.U8 R164, desc[UR36][R2.64+0xb0] ;  /* 0x0000b02402a47981 */ /* 0x000e64000c1e1100 */
[----:B-1----:R-:W-:-:S05]  /*5650*/  PRMT R11, R164, 0x8880, RZ ;  /* 0x00008880a40b7816 */ /* 0x002fca00000000ff */
[----:B------:R-:W-:-:S07]  /*5660*/  IMAD R10, R11, R152, RZ ;  /* 0x000000980b0a7224 */ /* 0x000fce00078e02ff */
.L_x_216:
[----:B------:R-:W-:Y:S05]  /*5670*/  BSYNC B1 ;  /* 0x0000000000017941 */ /* 0x000fea0003800000 */
.L_x_215:
[----:B-1----:R-:W-:Y:S01]  /*5680*/  @!P3 IMAD R11, R112, R153, R10 ;  /* 0x00000099700bb224 */ /* 0x002fe200078e020a */
[----:B------:R-:W-:Y:S04]  /*5690*/  BSSY B1, `(.L_x_217) ;  /* 0x0000006000017945 */ /* 0x000fe80003800000 */
[----:B------:R1:W-:Y:S01]  /*56a0*/  @!P3 STG.E.U8 desc[UR36][R4.64+0xb0], R11 ;  /* 0x0000b00b0400b986 */ /* 0x0003e2000c101124 */
[----:B------:R-:W-:Y:S05]  /*56b0*/  @P4 BRA `(.L_x_218) ;  /* 0x00000000000c4947 */ /* 0x000fea0003800000 */
[----:B------:R-:W1:Y:S02]  /*56c0*/  LDG.E.U8 R164, desc[UR36][R2.64+0xb1] ;  /* 0x0000b12402a47981 */ /* 0x000e64000c1e1100 */
[----:B-1----:R-:W-:-:S05]  /*56d0*/  PRMT R11, R164, 0x8880, RZ ;  /* 0x00008880a40b7816 */ /* 0x002fca00000000ff */
[----:B------:R-:W-:-:S07]  /*56e0*/  IMAD R10, R11, R152, RZ ;  /* 0x000000980b0a7224 */ /* 0x000fce00078e02ff */
.L_x_218:
[----:B------:R-:W-:Y:S05]  /*56f0*/  BSYNC B1 ;  /* 0x0000000000017941 */ /* 0x000fea0003800000 */
.L_x_217:
        /* <DEDUP_REMOVED lines=10> */
.L_x_220:
[----:B------:R-:W-:Y:S05]  /*57a0*/  BSYNC B1 ;  /* 0x0000000000017941 */ /* 0x000fea0003800000 */
.L_x_219:
[----:B-1----:R-:W-:Y:S01]  /*57b0*/  @!P2 IMAD R11, R114, R153, R10 ;  /* 0x00000099720ba224 */ /* 0x002fe200078e020a */
[----:B------:R-:W-:Y:S04]  /*57c0*/  BSSY B1, `(.L_x_221) ;  /* 0x0000006000017945 */ /* 0x000fe80003800000 */
[----:B------:R1:W-:Y:S01]  /*57d0*/  @!P2 STG.E.U8 desc[UR36][R6.64+0xb0], R11 ;  /* 0x0000b00b0600a986 */ /* 0x0003e2000c101124 */
[----:B------:R-:W-:Y:S05]  /*57e0*/  @P3 BRA `(.L_x_222) ;  /* 0x00000000000c3947 */ /* 0x000fea0003800000 */
[----:B------:R-:W1:Y:S02]  /*57f0*/  LDG.E.U8 R164, desc[UR36][R8.64+0xb1] ;  /* 0x0000b12408a47981 */ /* 0x000e64000c1e1100 */
[----:B-1----:R-:W-:-:S05]  /*5800*/  PRMT R11, R164, 0x8880, RZ ;  /* 0x00008880a40b7816 */ /* 0x002fca00000000ff */
[----:B------:R-:W-:-:S07]  /*5810*/  IMAD R10, R11, R152, RZ ;  /* 0x000000980b0a7224 */ /* 0x000fce00078e02ff */
.L_x_222:
[----:B------:R-:W-:Y:S05]  /*5820*/  BSYNC B1 ;  /* 0x0000000000017941 */ /* 0x000fea0003800000 */
.L_x_221:
[----:B------:R-:W-:Y:S01]  /*5830*/  @!P3 IMAD R115, R115, R153, R10 ;  /* 0x000000997373b224 */ /* 0x000fe200078e020a */
[----:B------:R-:W-:Y:S04]  /*5840*/  BSSY B1, `(.L_x_223) ;  /* 0x0000006000017945 */ /* 0x000fe80003800000 */
[----:B------:R0:W-:Y:S01]  /*5850*/  @!P3 STG.E.U8 desc[UR36][R6.64+0xb1], R115 ;  /* 0x0000b1730600b986 */ /* 0x0001e2000c101124 */
[----:B------:R-:W-:Y:S05]  /*5860*/  @P4 BRA `(.L_x_224) ;  /* 0x00000000000c4947 */ /* 0x000fea0003800000 */
[----:B------:R-:W1:Y:S02]  /*5870*/  LDG.E.U8 R164, desc[UR36][R2.64+0xb8] ;  /* 0x0000b82402a47981 */ /* 0x000e64000c1e1100 */
[----:B-1----:R-:W-:-:S05]  /*5880*/  PRMT R11, R164, 0x8880, RZ ;  /* 0x00008880a40b7816 */ /* 0x002fca00000000ff */
[----:B------:R-:W-:-:S07]  /*5890*/  IMAD R10, R11, R152, RZ ;  /* 0x000000980b0a7224 */ /* 0x000fce00078e02ff */
.L_x_224:
[----:B------:R-:W-:Y:S05]  /*58a0*/  BSYNC B1 ;  /* 0x0000000000017941 */ /* 0x000fea0003800000 */
.L_x_223:
        /* <DEDUP_REMOVED lines=10> */
.L_x_226:
[----:B------:R-:W-:Y:S05]  /*5950*/  BSYNC B1 ;  /* 0x0000000000017941 */ /* 0x000fea0003800000 */
.L_x_225:
[----:B------:R-:W-:Y:S01]  /*5960*/  @!P2 IMAD R117, R117, R153, R10 ;  /* 0x000000997575a224 */ /* 0x000fe200078e020a */
[----:B------:R-:W-:Y:S04]  /*5970*/  BSSY B1, `(.L_x_227) ;  /* 0x0000006000017945 */ /* 0x000fe80003800000 */
[----:B------:R0:W-:Y:S01]  /*5980*/  @!P2 STG.E.U8 desc[UR36][R4.64+0xb9], R117 ;  /* 0x0000b9750400a986 */ /* 0x0001e2000c101124 */
[----:B------:R-:W-:Y:S05]  /*5990*/  @P3 BRA `(.L_x_228) ;  /* 0x00000000000c3947 */ /* 0x000fea0003800000 */
[----:B------:R-:W1:Y:S02]  /*59a0*/  LDG.E.U8 R164, desc[UR36][R8.64+0xb8] ;  /* 0x0000b82408a47981 */ /* 0x000e64000c1e1100 */
[----:B-1----:R-:W-:-:S05]  /*59b0*/  PRMT R11, R164, 0x8880, RZ ;  /* 0x00008880a40b7816 */ /* 0x002fca00000000ff */
[----:B------:R-:W-:-:S07]  /*59c0*/  IMAD R10, R11, R152, RZ ;  /* 0x000000980b0a7224 */ /* 0x000fce00078e02ff */
.L_x_228:
[----:B------:R-:W-:Y:S05]  /*59d0*/  BSYNC B1 ;  /* 0x0000000000017941 */ /* 0x000fea0003800000 */
.L_x_227:
[----:B-1----:R-:W-:Y:S01]  /*59e0*/  @!P3 IMAD R11, R118, R153, R10 ;  /* 0x00000099760bb224 */ /* 0x002fe200078e020a */
[----:B------:R-:W-:Y:S04]  /*59f0*/  BSSY B1, `(.L_x_229) ;  /* 0x0000006000017945 */ /* 0x000fe80003800000 */
[----:B------:R1:W-:Y:S01]  /*5a00*/  @!P3 STG.E.U8 desc[UR36][R6.64+0xb8], R11 ;  /* 0x0000b80b0600b986 */ /* 0x0003e2000c101124 */
[----:B------:R-:W-:Y:S05]  /*5a10*/  @P4 BRA `(.L_x_230) ;  /* 0x00000000000c4947 */ /* 0x000fea0003800000 */
[----:B------:R-:W1:Y:S02]  /*5a20*/  LDG.E.U8 R164, desc[UR36][R8.64+0xb9] ;  /* 0x0000b92408a47981 */ /* 0x000e64000c1e1100 */
[----:B-1----:R-:W-:-:S05]  /*5a30*/  PRMT R11, R164, 0x8880, RZ ;  /* 0x00008880a40b7816 */ /* 0x002fca00000000ff */
[----:B------:R-:W-:-:S07]  /*5a40*/  IMAD R10, R11, R152, RZ ;  /* 0x000000980b0a7224 */ /* 0x000fce00078e02ff */
.L_x_230:
[----:B------:R-:W-:Y:S05]  /*5a50*/  BSYNC B1 ;  /* 0x0000000000017941 */ /* 0x000fea0003800000 */
.L_x_229:
        /* <DEDUP_REMOVED lines=10> */
.L_x_232:
[----:B------:R-:W-:Y:S05]  /*5b00*/  BSYNC B1 ;  /* 0x0000000000017941 */ /* 0x000fea0003800000 */
.L_x_231:
[----:B-1----:R-:W-:Y:S01]  /*5b10*/  @!P2 IMAD R11, R120, R153, R10 ;  /* 0x00000099780ba224 */ /* 0x002fe200078e020a */
[----:B------:R-:W-:Y:S04]  /*5b20*/  BSSY B1, `(.L_x_233) ;  /* 0x0000006000017945 */ /* 0x000fe80003800000 */
[----:B------:R1:W-:Y:S01]  /*5b30*/  @!P2 STG.E.U8 desc[UR36][R4.64+0xc0], R11 ;  /* 0x0000c00b0400a986 */ /* 0x0003e2000c101124 */
[----:B------:R-:W-:Y:S05]  /*5b40*/  @P3 BRA `(.L_x_234) ;  /* 0x00000000000c3947 */ /* 0x000fea0003800000 */
[----:B------:R-:W1:Y:S02]  /*5b50*/  LDG.E.U8 R164, desc[UR36][R2.64+0xc1] ;  /* 0x0000c12402a47981 */ /* 0x000e64000c1e1100 */
[----:B-1----:R-:W-:-:S05]  /*5b60*/  PRMT R11, R164, 0x8880, RZ ;  /* 0x00008880a40b7816 */ /* 0x002fca00000000ff */
[----:B------:R-:W-:-:S07]  /*5b70*/  IMAD R10, R11, R152, RZ ;  /* 0x000000980b0a7224 */ /* 0x000fce00078e02ff */
.L_x_234:
[----:B------:R-:W-:Y:S05]  /*5b80*/  BSYNC B1 ;  /* 0x0000000000017941 */ /* 0x000fea0003800000 */
.L_x_233:
[----:B------:R-:W-:Y:S01]  /*5b90*/  @!P3 IMAD R121, R121, R153, R10 ;  /* 0x000000997979b224 */ /* 0x000fe200078e020a */
[----:B------:R-:W-:Y:S04]  /*5ba0*/  BSSY B1, `(.L_x_235) ;  /* 0x0000006000017945 */ /* 0x000fe80003800000 */
[----:B------:R0:W-:Y:S01]  /*5bb0*/  @!P3 STG.E.U8 desc[UR36][R4.64+0xc1], R121 ;  /* 0x0000c1790400b986 */ /* 0x0001e2000c101124 */
[----:B------:R-:W-:Y:S05]  /*5bc0*/  @P4 BRA `(.L_x_236) ;  /* 0x00000000000c4947 */ /* 0x000fea0003800000 */
[----:B------:R-:W1:Y:S02]  /*5bd0*/  LDG.E.U8 R164, desc[UR36][R8.64+0xc0] ;  /* 0x0000c02408a47981 */ /* 0x000e64000c1e1100 */
[----:B-1----:R-:W-:-:S05]  /*5be0*/  PRMT R11, R164, 0x8880, RZ ;  /* 0x00008880a40b7816 */ /* 0x002fca00000000ff */
[----:B------:R-:W-:-:S07]  /*5bf0*/  IMAD R10, R11, R152, RZ ;  /* 0x000000980b0a7224 */ /* 0x000fce00078e02ff */
.L_x_236:
[----:B------:R-:W-:Y:S05]  /*5c00*/  BSYNC B1 ;  /* 0x0000000000017941 */ /* 0x000fea0003800000 */
.L_x_235:
        /* <DEDUP_REMOVED lines=10> */
.L_x_238:
[----:B------:R-:W-:Y:S05]  /*5cb0*/  BSYNC B1 ;  /* 0x0000000000017941 */ /* 0x000fea0003800000 */
.L_x_237:
[----:B------:R-:W-:Y:S01]  /*5cc0*/  @!P2 IMAD R123, R123, R153, R10 ;  /* 0x000000997b7ba224 */ /* 0x000fe200078e020a */
[----:B------:R-:W-:Y:S04]  /*5cd0*/  BSSY B1, `(.L_x_239) ;  /* 0x0000006000017945 */ /* 0x000fe80003800000 */
[----:B------:R0:W-:Y:S01]  /*5ce0*/  @!P2 STG.E.U8 desc[UR36][R6.64+0xc1], R123 ;  /* 0x0000c17b0600a986 */ /* 0x0001e2000c101124 */
[----:B------:R-:W-:Y:S05]  /*5cf0*/  @P3 BRA `(.L_x_240) ;  /* 0x00000000000c3947 */ /* 0x000fea0003800000 */
[----:B------:R-:W1:Y:S02]  /*5d00*/  LDG.E.U8 R164, desc[UR36][R2.64+0xc8] ;  /* 0x0000c82402a47981 */ /* 0x000e64000c1e1100 */
[----:B-1----:R-:W-:-:S05]  /*5d10*/  PRMT R11, R164, 0x8880, RZ ;  /* 0x00008880a40b7816 */ /* 0x002fca00000000ff */
[----:B------:R-:W-:-:S07]  /*5d20*/  IMAD R10, R11, R152, RZ ;  /* 0x000000980b0a7224 */ /* 0x000fce00078e02ff */
.L_x_240:
[----:B------:R-:W-:Y:S05]  /*5d30*/  BSYNC B1 ;  /* 0x0000000000017941 */ /* 0x000fea0003800000 */
.L_x_239:
[----:B-1----:R-:W-:Y:S01]  /*5d40*/  @!P3 IMAD R11, R124, R153, R10 ;  /* 0x000000997c0bb224 */ /* 0x002fe200078e020a */
[----:B------:R-:W-:Y:S04]  /*5d50*/  BSSY B1, `(.L_x_241) ;  /* 0x0000006000017945 */ /* 0x000fe80003800000 */
[----:B------:R1:W-:Y:S01]  /*5d60*/  @!P3 STG.E.U8 desc[UR36][R4.64+0xc8], R11 ;  /* 0x0000c80b0400b986 */ /* 0x0003e2000c101124 */
[----:B------:R-:W-:Y:S05]  /*5d70*/  @P4 BRA `(.L_x_242) ;  /* 0x00000000000c4947 */ /* 0x000fea0003800000 */
[----:B------:R-:W1:Y:S02]  /*5d80*/  LDG.E.U8 R164, desc[UR36][R2.64+0xc9] ;  /* 0x0000c92402a47981 */ /* 0x000e64000c1e1100 */
[----:B-1----:R-:W-:-:S05]  /*5d90*/  PRMT R11, R164, 0x8880, RZ ;  /* 0x00008880a40b7816 */ /* 0x002fca00000000ff */
[----:B------:R-:W-:-:S07]  /*5da0*/  IMAD R10, R11, R152, RZ ;  /* 0x000000980b0a7224 */ /* 0x000fce00078e02ff */
.L_x_242:
[----:B------:R-:W-:Y:S05]  /*5db0*/  BSYNC B1 ;  /* 0x0000000000017941 */ /* 0x000fea0003800000 */
.L_x_241:
        /* <DEDUP_REMOVED lines=10> */
.L_x_244:
[----:B------:R-:W-:Y:S05]  /*5e60*/  BSYNC B1 ;  /* 0x0000000000017941 */ /* 0x000fea0003800000 */
.L_x_243:
[----:B-1----:R-:W-:Y:S01]  /*5e70*/  @!P2 IMAD R11, R126, R153, R10 ;  /* 0x000000997e0ba224 */ /* 0x002fe200078e020a */
[----:B------:R-:W-:Y:S04]  /*5e80*/  BSSY B1, `(.L_x_245) ;  /* 0x0000006000017945 */ /* 0x000fe80003800000 */
[----:B------:R1:W-:Y:S01]  /*5e90*/  @!P2 STG.E.U8 desc[UR36][R6.64+0xc8], R11 ;  /* 0x0000c80b0600a986 */ /* 0x0003e2000c101124 */
[----:B------:R-:W-:Y:S05]  /*5ea0*/  @P3 BRA `(.L_x_246) ;  /* 0x00000000000c3947 */ /* 0x000fea0003800000 */
[----:B------:R-:W1:Y:S02]  /*5eb0*/  LDG.E.U8 R164, desc[UR36][R8.64+0xc9] ;  /* 0x0000c92408a47981 */ /* 0x000e64000c1e1100 */
[----:B-1----:R-:W-:-:S05]  /*5ec0*/  PRMT R11, R164, 0x8880, RZ ;  /* 0x00008880a40b7816 */ /* 0x002fca00000000ff */
[----:B------:R-:W-:-:S07]  /*5ed0*/  IMAD R10, R11, R152, RZ ;  /* 0x000000980b0a7224 */ /* 0x000fce00078e02ff */
.L_x_246:
[----:B------:R-:W-:Y:S05]  /*5ee0*/  BSYNC B1 ;  /* 0x0000000000017941 */ /* 0x000fea0003800000 */
.L_x_245:
[----:B------:R-:W-:Y:S01]  /*5ef0*/  @!P3 IMAD R127, R127, R153, R10 ;  /* 0x000000997f7fb224 */ /* 0x000fe200078e020a */
[----:B------:R-:W-:Y:S04]  /*5f00*/  BSSY B1, `(.L_x_247) ;  /* 0x0000006000017945 */ /* 0x000fe80003800000 */
[----:B------:R0:W-:Y:S01]  /*5f10*/  @!P3 STG.E.U8 desc[UR36][R6.64+0xc9], R127 ;  /* 0x0000c97f0600b986 */ /* 0x0001e2000c101124 */
[----:B------:R-:W-:Y:S05]  /*5f20*/  @P4 BRA `(.L_x_248) ;  /* 0x00000000000c4947 */ /* 0x000fea0003800000 */
[----:B------:R-:W1:Y:S02]  /*5f30*/  LDG.E.U8 R164, desc[UR36][R2.64+0xd0] ;  /* 0x0000d02402a47981 */ /* 0x000e64000c1e1100 */
[----:B-1----:R-:W-:-:S05]  /*5f40*/  PRMT R11, R164, 0x8880, RZ ;  /* 0x00008880a40b7816 */ /* 0x002fca00000000ff */
[----:B------:R-:W-:-:S07]  /*5f50*/  IMAD R10, R11, R152, RZ ;  /* 0x000000980b0a7224 */ /* 0x000fce00078e02ff */
.L_x_248:
[----:B------:R-:W-:Y:S05]  /*5f60*/  BSYNC B1 ;  /* 0x0000000000017941 */ /* 0x000fea0003800000 */
.L_x_247:
        /* <DEDUP_REMOVED lines=10> */
.L_x_250:
[----:B------:R-:W-:Y:S05]  /*6010*/  BSYNC B1 ;  /* 0x0000000000017941 */ /* 0x000fea0003800000 */
.L_x_249:
[----:B------:R-:W-:Y:S01]  /*6020*/  @!P2 IMAD R129, R129, R153, R10 ;  /* 0x000000998181a224 */ /* 0x000fe200078e020a */
[----:B------:R-:W-:Y:S04]  /*6030*/  BSSY B1, `(.L_x_251) ;  /* 0x0000006000017945 */ /* 0x000fe80003800000 */
[----:B------:R0:W-:Y:S01]  /*6040*/  @!P2 STG.E.U8 desc[UR36][R4.64+0xd1], R129 ;  /* 0x0000d1810400a986 */ /* 0x0001e2000c101124 */
[----:B------:R-:W-:Y:S05]  /*6050*/  @P3 BRA `(.L_x_252) ;  /* 0x00000000000c3947 */ /* 0x000fea0003800000 */
[----:B------:R-:W1:Y:S02]  /*6060*/  LDG.E.U8 R164, desc[UR36][R8.64+0xd0] ;  /* 0x0000d02408a47981 */ /* 0x000e64000c1e1100 */
[----:B-1----:R-:W-:-:S05]  /*6070*/  PRMT R11, R164, 0x8880, RZ ;  /* 0x00008880a40b7816 */ /* 0x002fca00000000ff */
[----:B------:R-:W-:-:S07]  /*6080*/  IMAD R10, R11, R152, RZ ;  /* 0x000000980b0a7224 */ /* 0x000fce00078e02ff */
.L_x_252:
[----:B------:R-:W-:Y:S05]  /*6090*/  BSYNC B1 ;  /* 0x0000000000017941 */ /* 0x000fea0003800000 */
.L_x_251:
[----:B-1----:R-:W-:Y:S01]  /*60a0*/  @!P3 IMAD R11, R130, R153, R10 ;  /* 0x00000099820bb224 */ /* 0x002fe200078e020a */
[----:B------:R-:W-:Y:S04]  /*60b0*/  BSSY B1, `(.L_x_253) ;  /* 0x0000006000017945 */ /* 0x000fe80003800000 */
[----:B------:R1:W-:Y:S01]  /*60c0*/  @!P3 STG.E.U8 desc[UR36][R6.64+0xd0], R11 ;  /* 0x0000d00b0600b986 */ /* 0x0003e2000c101124 */
[----:B------:R-:W-:Y:S05]  /*60d0*/  @P4 BRA `(.L_x_254) ;  /* 0x00000000000c4947 */ /* 0x000fea0003800000 */
[----:B------:R-:W1:Y:S02]  /*60e0*/  LDG.E.U8 R164, desc[UR36][R8.64+0xd1] ;  /* 0x0000d12408a47981 */ /* 0x000e64000c1e1100 */
[----:B-1----:R-:W-:-:S05]  /*60f0*/  PRMT R11, R164, 0x8880, RZ ;  /* 0x00008880a40b7816 */ /* 0x002fca00000000ff */
[----:B------:R-:W-:-:S07]  /*6100*/  IMAD R10, R11, R152, RZ ;  /* 0x000000980b0a7224 */ /* 0x000fce00078e02ff */
.L_x_254:
[----:B------:R-:W-:Y:S05]  /*6110*/  BSYNC B1 ;  /* 0x0000000000017941 */ /* 0x000fea0003800000 */
.L_x_253:
        /* <DEDUP_REMOVED lines=10> */
.L_x_256:
[----:B------:R-:W-:Y:S05]  /*61c0*/  BSYNC B1 ;  /* 0x0000000000017941 */ /* 0x000fea0003800000 */
.L_x_255:
[----:B-1----:R-:W-:Y:S01]  /*61d0*/  @!P2 IMAD R11, R132, R153, R10 ;  /* 0x00000099840ba224 */ /* 0x002fe200078e020a */
[----:B------:R-:W-:Y:S04]  /*61e0*/  BSSY B1, `(.L_x_257) ;  /* 0x0000006000017945 */ /* 0x000fe80003800000 */
[----:B------:R1:W-:Y:S01]  /*61f0*/  @!P2 STG.E.U8 desc[UR36][R4.64+0xd8], R11 ;  /* 0x0000d80b0400a986 */ /* 0x0003e2000c101124 */
[----:B------:R-:W-:Y:S05]  /*6200*/  @P3 BRA `(.L_x_258) ;  /* 0x00000000000c3947 */ /* 0x000fea0003800000 */
[----:B------:R-:W1:Y:S02]  /*6210*/  LDG.E.U8 R164, desc[UR36][R2.64+0xd9] ;  /* 0x0000d92402a47981 */ /* 0x000e64000c1e1100 */
[----:B-1----:R-:W-:-:S05]  /*6220*/  PRMT R11, R164, 0x8880, RZ ;  /* 0x00008880a40b7816 */ /* 0x002fca00000000ff */
[----:B------:R-:W-:-:S07]  /*6230*/  IMAD R10, R11, R152, RZ ;  /* 0x000000980b0a7224 */ /* 0x000fce00078e02ff */
.L_x_258:
[----:B------:R-:W-:Y:S05]  /*6240*/  BSYNC B1 ;  /* 0x0000000000017941 */ /* 0x000fea0003800000 */
.L_x_257:
[----:B------:R-:W-:Y:S01]  /*6250*/  @!P3 IMAD R133, R133, R153, R10 ;  /* 0x000000998585b224 */ /* 0x000fe200078e020a */
[----:B------:R-:W-:Y:S04]  /*6260*/  BSSY B1, `(.L_x_259) ;  /* 0x0000006000017945 */ /* 0x000fe80003800000 */
[----:B------:R0:W-:Y:S01]  /*6270*/  @!P3 STG.E.U8 desc[UR36][R4.64+0xd9], R133 ;  /* 0x0000d9850400b986 */ /* 0x0001e2000c101124 */
[----:B------:R-:W-:Y:S05]  /*6280*/  @P4 BRA `(.L_x_260) ;  /* 0x00000000000c4947 */ /* 0x000fea0003800000 */
[----:B------:R-:W1:Y:S02]  /*6290*/  LDG.E.U8 R164, desc[UR36][R8.64+0xd8] ;  /* 0x0000d82408a47981 */ /* 0x000e64000c1e1100 */
[----:B-1----:R-:W-:-:S05]  /*62a0*/  PRMT R11, R164, 0x8880, RZ ;  /* 0x00008880a40b7816 */ /* 0x002fca00000000ff */
[----:B------:R-:W-:-:S07]  /*62b0*/  IMAD R10, R11, R152, RZ ;  /* 0x000000980b0a7224 */ /* 0x000fce00078e02ff */
.L_x_260:
[----:B------:R-:W-:Y:S05]  /*62c0*/  BSYNC B1 ;  /* 0x0000000000017941 */ /* 0x000fea0003800000 */
.L_x_259:
        /* <DEDUP_REMOVED lines=10> */
.L_x_262:
[----:B------:R-:W-:Y:S05]  /*6370*/  BSYNC B1 ;  /* 0x0000000000017941 */ /* 0x000fea0003800000 */
.L_x_261:
[----:B------:R-:W-:Y:S01]  /*6380*/  @!P2 IMAD R135, R135, R153, R10 ;  /* 0x000000998787a224 */ /* 0x000fe200078e020a */
[----:B------:R-:W-:Y:S04]  /*6390*/  BSSY B1, `(.L_x_263) ;  /* 0x0000006000017945 */ /* 0x000fe80003800000 */
[----:B------:R0:W-:Y:S01]  /*63a0*/  @!P2 STG.E.U8 desc[UR36][R6.64+0xd9], R135 ;  /* 0x0000d9870600a986 */ /* 0x0001e2000c101124 */
[----:B------:R-:W-:Y:S05]  /*63b0*/  @P3 BRA `(.L_x_264) ;  /* 0x00000000000c3947 */ /* 0x000fea0003800000 */
[----:B------:R-:W1:Y:S02]  /*63c0*/  LDG.E.U8 R164, desc[UR36][R2.64+0xe0] ;  /* 0x0000e02402a47981 */ /* 0x000e64000c1e1100 */
[----:B-1----:R-:W-:-:S05]  /*63d0*/  PRMT R11, R164, 0x8880, RZ ;  /* 0x00008880a40b7816 */ /* 0x002fca00000000ff */
[----:B------:R-:W-:-:S07]  /*63e0*/  IMAD R10, R11, R152, RZ ;  /* 0x000000980b0a7224 */ /* 0x000fce00078e02ff */
.L_x_264:
[----:B------:R-:W-:Y:S05]  /*63f0*/  BSYNC B1 ;  /* 0x0000000000017941 */ /* 0x000fea0003800000 */
.L_x_263:
[----:B-1----:R-:W-:Y:S01]  /*6400*/  @!P3 IMAD R11, R136, R153, R10 ;  /* 0x00000099880bb224 */ /* 0x002fe200078e020a */
[----:B------:R-:W-:Y:S04]  /*6410*/  BSSY B1, `(.L_x_265) ;  /* 0x0000006000017945 */ /* 0x000fe80003800000 */
[----:B------:R1:W-:Y:S01]  /*6420*/  @!P3 STG.E.U8 desc[UR36][R4.64+0xe0], R11 ;  /* 0x0000e00b0400b986 */ /* 0x0003e2000c101124 */
[----:B------:R-:W-:Y:S05]  /*6430*/  @P4 BRA `(.L_x_266) ;  /* 0x00000000000c4947 */ /* 0x000fea0003800000 */
[----:B------:R-:W1:Y:S02]  /*6440*/  LDG.E.U8 R164, desc[UR36][R2.64+0xe1] ;  /* 0x0000e12402a47981 */ /* 0x000e64000c1e1100 */
[----:B-1----:R-:W-:-:S05]  /*6450*/  PRMT R11, R164, 0x8880, RZ ;  /* 0x00008880a40b7816 */ /* 0x002fca00000000ff */
[----:B------:R-:W-:-:S07]  /*6460*/  IMAD R10, R11, R152, RZ ;  /* 0x000000980b0a7224 */ /* 0x000fce00078e02ff */
.L_x_266:
[----:B------:R-:W-:Y:S05]  /*6470*/  BSYNC B1 ;  /* 0x0000000000017941 */ /* 0x000fea0003800000 */
.L_x_265:
        /* <DEDUP_REMOVED lines=10> */
.L_x_268:
[----:B------:R-:W-:Y:S05]  /*6520*/  BSYNC B1 ;  /* 0x0000000000017941 */ /* 0x000fea0003800000 */
.L_x_267:
[----:B-1----:R-:W-:Y:S01]  /*6530*/  @!P2 IMAD R11, R138, R153, R10 ;  /* 0x000000998a0ba224 */ /* 0x002fe200078e020a */
[----:B------:R-:W-:Y:S04]  /*6540*/  BSSY B1, `(.L_x_269) ;  /* 0x0000006000017945 */ /* 0x000fe80003800000 */
[----:B------:R1:W-:Y:S01]  /*6550*/  @!P2 STG.E.U8 desc[UR36][R6.64+0xe0], R11 ;  /* 0x0000e00b0600a986 */ /* 0x0003e2000c101124 */
[----:B------:R-:W-:Y:S05]  /*6560*/  @P3 BRA `(.L_x_270) ;  /* 0x00000000000c3947 */ /* 0x000fea0003800000 */
[----:B------:R-:W1:Y:S02]  /*6570*/  LDG.E.U8 R164, desc[UR36][R8.64+0xe1] ;  /* 0x0000e12408a47981 */ /* 0x000e64000c1e1100 */
[----:B-1----:R-:W-:-:S05]  /*6580*/  PRMT R11, R164, 0x8880, RZ ;  /* 0x00008880a40b7816 */ /* 0x002fca00000000ff */
[----:B------:R-:W-:-:S07]  /*6590*/  IMAD R10, R11, R152, RZ ;  /* 0x000000980b0a7224 */ /* 0x000fce00078e02ff */
.L_x_270:
[----:B------:R-:W-:Y:S05]  /*65a0*/  BSYNC B1 ;  /* 0x0000000000017941 */ /* 0x000fea0003800000 */
.L_x_269:
[----:B------:R-:W-:Y:S01]  /*65b0*/  @!P3 IMAD R139, R139, R153, R10 ;  /* 0x000000998b8bb224 */ /* 0x000fe200078e020a */
[----:B------:R-:W-:Y:S04]  /*65c0*/  BSSY B1, `(.L_x_271) ;  /* 0x0000006000017945 */ /* 0x000fe80003800000 */
[----:B------:R0:W-:Y:S01]  /*65d0*/  @!P3 STG.E.U8 desc[UR36][R6.64+0xe1], R139 ;  /* 0x0000e18b0600b986 */ /* 0x0001e2000c101124 */
[----:B------:R-:W-:Y:S05]  /*65e0*/  @P4 BRA `(.L_x_272) ;  /* 0x00000000000c4947 */ /* 0x000fea0003800000 */
[----:B------:R-:W1:Y:S02]  /*65f0*/  LDG.E.U8 R164, desc[UR36][R2.64+0xe8] ;  /* 0x0000e82402a47981 */ /* 0x000e64000c1e1100 */
[----:B-1----:R-:W-:-:S05]  /*6600*/  PRMT R11, R164, 0x8880, RZ ;  /* 0x00008880a40b7816 */ /* 0x002fca00000000ff */
[----:B------:R-:W-:-:S07]  /*6610*/  IMAD R10, R11, R152, RZ ;  /* 0x000000980b0a7224 */ /* 0x000fce00078e02ff */
.L_x_272:
[----:B------:R-:W-:Y:S05]  /*6620*/  BSYNC B1 ;  /* 0x0000000000017941 */ /* 0x000fea0003800000 */
.L_x_271:
        /* <DEDUP_REMOVED lines=10> */
.L_x_274:
[----:B------:R-:W-:Y:S05]  /*66d0*/  BSYNC B1 ;  /* 0x0000000000017941 */ /* 0x000fea0003800000 */
.L_x_273:
[----:B------:R-:W-:Y:S01]  /*66e0*/  @!P2 IMAD R141, R141, R153, R10 ;  /* 0x000000998d8da224 */ /* 0x000fe200078e020a */
[----:B------:R-:W-:Y:S04]  /*66f0*/  BSSY B1, `(.L_x_275) ;  /* 0x0000006000017945 */ /* 0x000fe80003800000 */
[----:B------:R0:W-:Y:S01]  /*6700*/  @!P2 STG.E.U8 desc[UR36][R4.64+0xe9], R141 ;  /* 0x0000e98d0400a986 */ /* 0x0001e2000c101124 */
[----:B------:R-:W-:Y:S05]  /*6710*/  @P3 BRA `(.L_x_276) ;  /* 0x00000000000c3947 */ /* 0x000fea0003800000 */
[----:B------:R-:W1:Y:S02]  /*6720*/  LDG.E.U8 R164, desc[UR36][R8.64+0xe8] ;  /* 0x0000e82408a47981 */ /* 0x000e64000c1e1100 */
[----:B-1----:R-:W-:-:S05]  /*6730*/  PRMT R11, R164, 0x8880, RZ ;  /* 0x00008880a40b7816 */ /* 0x002fca00000000ff */
[----:B------:R-:W-:-:S07]  /*6740*/  IMAD R10, R11, R152, RZ ;  /* 0x000000980b0a7224 */ /* 0x000fce00078e02ff */
.L_x_276:
[----:B------:R-:W-:Y:S05]  /*6750*/  BSYNC B1 ;  /* 0x0000000000017941 */ /* 0x000fea0003800000 */
.L_x_275:
[----:B-1----:R-:W-:Y:S01]  /*6760*/  @!P3 IMAD R11, R142, R153, R10 ;  /* 0x000000998e0bb224 */ /* 0x002fe200078e020a */
[----:B------:R-:W-:Y:S04]  /*6770*/  BSSY B1, `(.L_x_277) ;  /* 0x0000006000017945 */ /* 0x000fe80003800000 */
[----:B------:R1:W-:Y:S01]  /*6780*/  @!P3 STG.E.U8 desc[UR36][R6.64+0xe8], R11 ;  /* 0x0000e80b0600b986 */ /* 0x0003e2000c101124 */
[----:B------:R-:W-:Y:S05]  /*6790*/  @P4 BRA `(.L_x_278) ;  /* 0x00000000000c4947 */ /* 0x000fea0003800000 */
[----:B------:R-:W1:Y:S02]  /*67a0*/  LDG.E.U8 R164, desc[UR36][R8.64+0xe9] ;  /* 0x0000e92408a47981 */ /* 0x000e64000c1e1100 */
[----:B-1----:R-:W-:-:S05]  /*67b0*/  PRMT R11, R164, 0x8880, RZ ;  /* 0x00008880a40b7816 */ /* 0x002fca00000000ff */
[----:B------:R-:W-:-:S07]  /*67c0*/  IMAD R10, R11, R152, RZ ;  /* 0x000000980b0a7224 */ /* 0x000fce00078e02ff */
.L_x_278:
[----:B------:R-:W-:Y:S05]  /*67d0*/  BSYNC B1 ;  /* 0x0000000000017941 */ /* 0x000fea0003800000 */
.L_x_277:
        /* <DEDUP_REMOVED lines=10> */
.L_x_280:
[----:B------:R-:W-:Y:S05]  /*6880*/  BSYNC B1 ;  /* 0x0000000000017941 */ /* 0x000fea0003800000 */
.L_x_279:
[----:B-1----:R-:W-:Y:S01]  /*6890*/  @!P2 IMAD R11, R144, R153, R10 ;  /* 0x00000099900ba224 */ /* 0x002fe200078e020a */
[----:B------:R-:W-:Y:S04]  /*68a0*/  BSSY B1, `(.L_x_281) ;  /* 0x0000006000017945 */ /* 0x000fe80003800000 */
[----:B------:R1:W-:Y:S01]  /*68b0*/  @!P2 STG.E.U8 desc[UR36][R4.64+0xf0], R11 ;  /* 0x0000f00b0400a986 */ /* 0x0003e2000c101124 */
[----:B------:R-:W-:Y:S05]  /*68c0*/  @P3 BRA `(.L_x_282) ;  /* 0x00000000000c3947 */ /* 0x000fea0003800000 */
[----:B------:R-:W1:Y:S02]  /*68d0*/  LDG.E.U8 R164, desc[UR36][R2.64+0xf1] ;  /* 0x0000f12402a47981 */ /* 0x000e64000c1e1100 */
[----:B-1----:R-:W-:-:S05]  /*68e0*/  PRMT R11, R164, 0x8880, RZ ;  /* 0x00008880a40b7816 */ /* 0x002fca00000000ff */
[----:B------:R-:W-:-:S07]  /*68f0*/  IMAD R10, R11, R152, RZ ;  /* 0x000000980b0a7224 */ /* 0x000fce00078e02ff */
.L_x_282:
[----:B------:R-:W-:Y:S05]  /*6900*/  BSYNC B1 ;  /* 0x0000000000017941 */ /* 0x000fea0003800000 */
.L_x_281:
[----:B------:R-:W-:Y:S01]  /*6910*/  @!P3 IMAD R145, R145, R153, R10 ;  /* 0x000000999191b224 */ /* 0x000fe200078e020a */
[----:B------:R-:W-:Y:S04]  /*6920*/  BSSY B1, `(.L_x_283) ;  /* 0x0000006000017945 */ /* 0x000fe80003800000 */
[----:B------:R0:W-:Y:S01]  /*6930*/  @!P3 STG.E.U8 desc[UR36][R4.64+0xf1], R145 ;  /* 0x0000f1910400b986 */ /* 0x0001e2000c101124 */
[----:B------:R-:W-:Y:S05]  /*6940*/  @P4 BRA `(.L_x_284) ;  /* 0x00000000000c4947 */ /* 0x000fea0003800000 */
[----:B------:R-:W1:Y:S02]  /*6950*/  LDG.E.U8 R164, desc[UR36][R8.64+0xf0] ;  /* 0x0000f02408a47981 */ /* 0x000e64000c1e1100 */
[----:B-1----:R-:W-:-:S05]  /*6960*/  PRMT R11, R164, 0x8880, RZ ;  /* 0x00008880a40b7816 */ /* 0x002fca00000000ff */
[----:B------:R-:W-:-:S07]  /*6970*/  IMAD R10, R11, R152, RZ ;  /* 0x000000980b0a7224 */ /* 0x000fce00078e02ff */
.L_x_284:
[----:B------:R-:W-:Y:S05]  /*6980*/  BSYNC B1 ;  /* 0x0000000000017941 */ /* 0x000fea0003800000 */
.L_x_283:
[----:B------:R-:W-:Y:S01]  /*6990*/  ISETP.LT.OR P2, PT, R0, 0xf2, !P0 ;  /* 0x000000f20000780c */ /* 0x000fe20004741670 */
[----:B-1----:R-:W-:Y:S01]  /*69a0*/  @!P4 IMAD R11, R146, R153, R10 ;  /* 0x00000099920bc224 */ /* 0x002fe200078e020a */
[----:B------:R-:W-:Y:S01]  /*69b0*/  BSSY B1, `(.L_x_285) ;  /* 0x0000009000017945 */ /* 0x000fe20003800000 */
[C---:B------:R-:W-:Y:S02]  /*69c0*/  ISETP.LT.OR P3, PT, R0.reuse, 0xf9, !P1 ;  /* 0x000000f90000780c */ /* 0x040fe40004f61670 */
[C---:B------:R-:W-:Y:S01]  /*69d0*/  ISETP.LT.OR P1, PT, R0.reuse, 0xfa, !P1 ;  /* 0x000000fa0000780c */ /* 0x040fe20004f21670 */
[----:B------:R1:W-:Y:S01]  /*69e0*/  @!P4 STG.E.U8 desc[UR36][R6.64+0xf0], R11 ;  /* 0x0000f00b0600c986 */ /* 0x0003e2000c101124 */
[----:B------:R-:W-:-:S06]  /*69f0*/  ISETP.LT.OR P4, PT, R0, 0xf9, !P0 ;  /* 0x000000f90000780c */ /* 0x000fcc0004781670 */
[----:B------:R-:W-:Y:S07]  /*6a00*/  @P2 BRA `(.L_x_286) ;  /* 0x00000000000c2947 */ /* 0x000fee0003800000 */
[----:B------:R-:W1:Y:S02]  /*6a10*/  LDG.E.U8 R164, desc[UR36][R8.64+0xf1] ;  /* 0x0000f12408a47981 */ /* 0x000e64000c1e1100 */
[----:B-1----:R-:W-:-:S05]  /*6a20*/  PRMT R11, R164, 0x8880, RZ ;  /* 0x00008880a40b7816 */ /* 0x002fca00000000ff */
[----:B------:R-:W-:-:S07]  /*6a30*/  IMAD R10, R11, R152, RZ ;  /* 0x000000980b0a7224 */ /* 0x000fce00078e02ff */
.L_x_286:
[----:B------:R-:W-:Y:S05]  /*6a40*/  BSYNC B1 ;  /* 0x0000000000017941 */ /* 0x000fea0003800000 */
.L_x_285:
[----:B------:R-:W-:Y:S01]  /*6a50*/  @!P2 IMAD R147, R147, R153, R10 ;  /* 0x000000999393a224 */ /* 0x000fe200078e020a */
[----:B------:R-:W-:Y:S04]  /*6a60*/  BSSY B1, `(.L_x_287) ;  /* 0x0000006000017945 */ /* 0x000fe80003800000 */
[----:B------:R0:W-:Y:S01]  /*6a70*/  @!P2 STG.E.U8 desc[UR36][R6.64+0xf1], R147 ;  /* 0x0000f1930600a986 */ /* 0x0001e2000c101124 */
[----:B------:R-:W-:Y:S05]  /*6a80*/  @P3 BRA `(.L_x_288) ;  /* 0x00000000000c3947 */ /* 0x000fea0003800000 */
[----:B------:R-:W1:Y:S02]  /*6a90*/  LDG.E.U8 R164, desc[UR36][R2.64+0xf8] ;  /* 0x0000f82402a47981 */ /* 0x000e64000c1e1100 */
[----:B-1----:R-:W-:-:S05]  /*6aa0*/  PRMT R11, R164, 0x8880, RZ ;  /* 0x00008880a40b7816 */ /* 0x002fca00000000ff */
[----:B------:R-:W-:-:S07]  /*6ab0*/  IMAD R10, R11, R152, RZ ;  /* 0x000000980b0a7224 */ /* 0x000fce00078e02ff */
.L_x_288:
[----:B------:R-:W-:Y:S05]  /*6ac0*/  BSYNC B1 ;  /* 0x0000000000017941 */ /* 0x000fea0003800000 */
.L_x_287:
[----:B-1----:R-:W-:Y:S01]  /*6ad0*/  @!P3 IMAD R11, R148, R153, R10 ;  /* 0x00000099940bb224 */ /* 0x002fe200078e020a */
[----:B------:R-:W-:Y:S04]  /*6ae0*/  BSSY B1, `(.L_x_289) ;  /* 0x0000006000017945 */ /* 0x000fe80003800000 */
[----:B------:R1:W-:Y:S01]  /*6af0*/  @!P3 STG.E.U8 desc[UR36][R4.64+0xf8], R11 ;  /* 0x0000f80b0400b986 */ /* 0x0003e2000c101124 */
[----:B------:R-:W-:Y:S05]  /*6b00*/  @P1 BRA `(.L_x_290) ;  /* 0x00000000000c1947 */ /* 0x000fea0003800000 */
[----:B------:R-:W1:Y:S02]  /*6b10*/  LDG.E.U8 R164, desc[UR36][R2.64+0xf9] ;  /* 0x0000f92402a47981 */ /* 0x000e64000c1e1100 */
[----:B-1----:R-:W-:-:S05]  /*6b20*/  PRMT R11, R164, 0x8880, RZ ;  /* 0x00008880a40b7816 */ /* 0x002fca00000000ff */
[----:B------:R-:W-:-:S07]  /*6b30*/  IMAD R10, R11, R152, RZ ;  /* 0x000000980b0a7224 */ /* 0x000fce00078e02ff */
.L_x_290:
[----:B------:R-:W-:Y:S05]  /*6b40*/  BSYNC B1 ;  /* 0x0000000000017941 */ /* 0x000fea0003800000 */
.L_x_289:
[----:B------:R-:W-:Y:S01]  /*6b50*/  @!P1 IMAD R149, R149, R153, R10 ;  /* 0x0000009995959224 */ /* 0x000fe200078e020a */
[----:B------:R-:W-:Y:S04]  /*6b60*/  BSSY B1, `(.L_x_291) ;  /* 0x0000006000017945 */ /* 0x000fe80003800000 */
[----:B------:R0:W-:Y:S01]  /*6b70*/  @!P1 STG.E.U8 desc[UR36][R4.64+0xf9], R149 ;  /* 0x0000f99504009986 */ /* 0x0001e2000c101124 */
[----:B------:R-:W-:Y:S05]  /*6b80*/  @P4 BRA `(.L_x_292) ;  /* 0x00000000000c4947 */ /* 0x000fea0003800000 */
[----:B------:R-:W0:Y:S02]  /*6b90*/  LDG.E.U8 R164, desc[UR36][R8.64+0xf8] ;  /* 0x0000f82408a47981 */ /* 0x000e24000c1e1100 */
[----:B0-----:R-:W-:-:S05]  /*6ba0*/  PRMT R3, R164, 0x8880, RZ ;  /* 0x00008880a4037816 */ /* 0x001fca00000000ff */
[----:B------:R-:W-:-:S07]  /*6bb0*/  IMAD R10, R3, R152, RZ ;  /* 0x00000098030a7224 */ /* 0x000fce00078e02ff */
.L_x_292:
[----:B------:R-:W-:Y:S05]  /*6bc0*/  BSYNC B1 ;  /* 0x0000000000017941 */ /* 0x000fea0003800000 */
.L_x_291:
[----:B0-----:R-:W-:Y:S01]  /*6bd0*/  @!P4 IMAD R3, R150, R153, R10 ;  /* 0x000000999603c224 */ /* 0x001fe200078e020a */
[----:B------:R-:W-:Y:S01]  /*6be0*/  ISETP.LT.OR P0, PT, R0, 0xfa, !P0 ;  /* 0x000000fa0000780c */ /* 0x000fe20004701670 */
[----:B------:R-:W-:Y:S03]  /*6bf0*/  BSSY B1, `(.L_x_293) ;  /* 0x0000006000017945 */ /* 0x000fe60003800000 */
[----:B------:R0:W-:Y:S09]  /*6c00*/  @!P4 STG.E.U8 desc[UR36][R6.64+0xf8], R3 ;  /* 0x0000f8030600c986 */ /* 0x0001f2000c101124 */
[----:B------:R-:W-:Y:S05]  /*6c10*/  @P0 BRA `(.L_x_294) ;  /* 0x00000000000c0947 */ /* 0x000fea0003800000 */
[----:B------:R-:W0:Y:S02]  /*6c20*/  LDG.E.U8 R164, desc[UR36][R8.64+0xf9] ;  /* 0x0000f92408a47981 */ /* 0x000e24000c1e1100 */
[----:B0-----:R-:W-:-:S05]  /*6c30*/  PRMT R3, R164, 0x8880, RZ ;  /* 0x00008880a4037816 */ /* 0x001fca00000000ff */
[----:B------:R-:W-:-:S07]  /*6c40*/  IMAD R10, R3, R152, RZ ;  /* 0x00000098030a7224 */ /* 0x000fce00078e02ff */
.L_x_294:
[----:B------:R-:W-:Y:S05]  /*6c50*/  BSYNC B1 ;  /* 0x0000000000017941 */ /* 0x000fea0003800000 */
.L_x_293:
[----:B------:R-:W-:Y:S01]  /*6c60*/  IMAD R151, R151, R153, R10 ;  /* 0x0000009997977224 */ /* 0x000fe200078e020a */
[----:B------:R-:W-:Y:S06]  /*6c70*/  @P0 BRA `(.L_x_295) ;  /* 0x0000001800100947 */ /* 0x000fec0003800000 */
[----:B------:R0:W-:Y:S01]  /*6c80*/  STG.E.U8 desc[UR36][R6.64+0xf9], R151 ;  /* 0x0000f99706007986 */ /* 0x0001e2000c101124 */
[----:B------:R-:W-:Y:S05]  /*6c90*/  BRA `(.L_x_295) ;  /* 0x0000001800087947 */ /* 0x000fea0003800000 */
.L_x_38:
[C---:B------:R-:W-:Y:S02]  /*6ca0*/  ISETP.GE.AND P1, PT, R19.reuse, 0x1, PT ;  /* 0x000000011300780c */ /* 0x040fe40003f26270 */
[----:B------:R-:W-:Y:S02]  /*6cb0*/  ISETP.GE.AND P0, PT, R19, 0x9, PT ;  /* 0x000000091300780c */ /* 0x000fe40003f06270 */
[C---:B------:R-:W-:Y:S02]  /*6cc0*/  ISETP.LT.OR P2, PT, R0.reuse, 0x1, !P1 ;  /* 0x000000010000780c */ /* 0x040fe40004f41670 */
[C---:B------:R-:W-:Y:S02]  /*6cd0*/  ISETP.LT.OR P3, PT, R0.reuse, 0x2, !P1 ;  /* 0x000000020000780c */ /* 0x040fe40004f61670 */
[----:B------:R-:W-:-:S09]  /*6ce0*/  ISETP.LT.OR P4, PT, R0, 0x1, !P0 ;  /* 0x000000010000780c */ /* 0x000fd20004781670 */
[-C--:B------:R-:W-:Y:S02]  /*6cf0*/  @!P2 IMAD R3, R24, R153.reuse, RZ ;  /* 0x000000991803a224 */ /* 0x080fe400078e02ff */
[-C--:B------:R-:W-:Y:S02]  /*6d00*/  @!P3 IMAD R25, R25, R153.reuse, RZ ;  /* 0x000000991919b224 */ /* 0x080fe400078e02ff */
[----:B------:R-:W-:Y:S01]  /*6d10*/  @!P4 IMAD R9, R26, R153, RZ ;  /* 0x000000991a09c224 */ /* 0x000fe200078e02ff */
[----:B------:R0:W-:Y:S01]  /*6d20*/  @!P2 STG.E.U8 desc[UR36][R4.64], R3 ;  /* 0x000000030400a986 */ /* 0x0001e2000c101124 */
[----:B------:R-:W-:-:S03]  /*6d30*/  ISETP.LT.OR P2, PT, R0, 0x2, !P0 ;  /* 0x000000020000780c */ /* 0x000fc60004741670 */
[----:B------:R-:W-:Y:S01]  /*6d40*/  @!P3 STG.E.U8 desc[UR36][R4.64+0x1], R25 ;  /* 0x000001190400b986 */ /* 0x000fe2000c101124 */
[----:B------:R-:W-:-:S03]  /*6d50*/  ISETP.LT.OR P3, PT, R0, 0x9, !P1 ;  /* 0x000000090000780c */ /* 0x000fc60004f61670 */
[----:B------:R1:W-:Y:S01]  /*6d60*/  @!P4 STG.E.U8 desc[UR36][R6.64], R9 ;  /* 0x000000090600c986 */ /* 0x0003e2000c101124 */
[----:B------:R-:W-:-:S05]  /*6d70*/  ISETP.LT.OR P4, PT, R0, 0xa, !P1 ;  /* 0x0000000a0000780c */ /* 0x000fca0004f81670 */
[----:B------:R-:W-:-:S04]  /*6d80*/  @!P2 IMAD R27, R27, R153, RZ ;  /* 0x000000991b1ba224 */ /* 0x000fc800078e02ff */
[-C--:B------:R-:W-:Y:S01]  /*6d90*/  @!P3 IMAD R11, R28, R153.reuse, RZ ;  /* 0x000000991c0bb224 */ /* 0x080fe200078e02ff */
[----:B------:R-:W-:Y:S01]  /*6da0*/  @!P2 STG.E.U8 desc[UR36][R6.64+0x1], R27 ;  /* 0x0000011b0600a986 */ /* 0x000fe2000c101124 */
[C---:B------:R-:W-:Y:S02]  /*6db0*/  ISETP.LT.OR P2, PT, R0.reuse, 0x9, !P0 ;  /* 0x000000090000780c */ /* 0x040fe40004741670 */
[----:B------:R-:W-:Y:S01]  /*6dc0*/  @!P4 IMAD R29, R29, R153, RZ ;  /* 0x000000991d1dc224 */ /* 0x000fe200078e02ff */
[----:B------:R2:W-:Y:S01]  /*6dd0*/  @!P3 STG.E.U8 desc[UR36][R4.64+0x8], R11 ;  /* 0x0000080b0400b986 */ /* 0x0005e2000c101124 */
[----:B------:R-:W-:-:S03]  /*6de0*/  ISETP.LT.OR P3, PT, R0, 0xa, !P0 ;  /* 0x0000000a0000780c */ /* 0x000fc60004761670 */
[----:B------:R-:W-:Y:S01]  /*6df0*/  @!P4 STG.E.U8 desc[UR36][R4.64+0x9], R29 ;  /* 0x0000091d0400c986 */ /* 0x000fe2000c101124 */
[----:B------:R-:W-:-:S05]  /*6e00*/  ISETP.LT.OR P4, PT, R0, 0x11, !P1 ;  /* 0x000000110000780c */ /* 0x000fca0004f81670 */
[----:B0-----:R-:W-:-:S04]  /*6e10*/  @!P2 IMAD R3, R30, R153, RZ ;  /* 0x000000991e03a224 */ /* 0x001fc800078e02ff */
[-C--:B------:R-:W-:Y:S01]  /*6e20*/  @!P3 IMAD R31, R31, R153.reuse, RZ ;  /* 0x000000991f1fb224 */ /* 0x080fe200078e02ff */
[----:B------:R0:W-:Y:S01]  /*6e30*/  @!P2 STG.E.U8 desc[UR36][R6.64+0x8], R3 ;  /* 0x000008030600a986 */ /* 0x0001e2000c101124 */
[----:B------:R-:W-:Y:S02]  /*6e40*/  ISETP.LT.OR P2, PT, R0, 0x12, !P1 ;  /* 0x000000120000780c */ /* 0x000fe40004f41670 */
[----:B-1----:R-:W-:Y:S01]  /*6e50*/  @!P4 IMAD R9, R32, R153, RZ ;  /* 0x000000992009c224 */ /* 0x002fe200078e02ff */
[----:B------:R-:W-:Y:S01]  /*6e60*/  @!P3 STG.E.U8 desc[UR36][R6.64+0x9], R31 ;  /* 0x0000091f0600b986 */ /* 0x000fe2000c101124 */
[----:B------:R-:W-:-:S03]  /*6e70*/  ISETP.LT.OR P3, PT, R0, 0x11, !P0 ;  /* 0x000000110000780c */ /* 0x000fc60004761670 */
[----:B------:R1:W-:Y:S01]  /*6e80*/  @!P4 STG.E.U8 desc[UR36][R4.64+0x10], R9 ;  /* 0x000010090400c986 */ /* 0x0003e2000c101124 */
[----:B------:R-:W-:-:S05]  /*6e90*/  ISETP.LT.OR P4, PT, R0, 0x12, !P0 ;  /* 0x000000120000780c */ /* 0x000fca0004781670 */
[----:B------:R-:W-:-:S04]  /*6ea0*/  @!P2 IMAD R33, R33, R153, RZ ;  /* 0x000000992121a224 */ /* 0x000fc800078e02ff */
[-C--:B--2---:R-:W-:Y:S01]  /*6eb0*/  @!P3 IMAD R11, R34, R153.reuse, RZ ;  /* 0x00000099220bb224 */ /* 0x084fe200078e02ff */
        /* <DEDUP_REMOVED lines=336> */
[----:B------:R1:W-:Y:S01]  /*83c0*/  @!P3 STG.E.U8 desc[UR36][R4.64+0xf1], R145 ;  /* 0x0000f1910400b986 */ /* 0x0003e2000c101124 */
[C---:B------:R-:W-:Y:S02]  /*83d0*/  ISETP.LT.OR P3, PT, R0.reuse, 0xf9, !P1 ;  /* 0x000000f90000780c */ /* 0x040fe40004f61670 */
[C---:B------:R-:W-:Y:S01]  /*83e0*/  ISETP.LT.OR P1, PT, R0.reuse, 0xfa, !P1 ;  /* 0x000000fa0000780c */ /* 0x040fe20004f21670 */
[----:B------:R1:W-:Y:S01]  /*83f0*/  @!P4 STG.E.U8 desc[UR36][R6.64+0xf0], R9 ;  /* 0x0000f0090600c986 */ /* 0x0003e2000c101124 */
[----:B------:R-:W-:-:S02]  /*8400*/  ISETP.LT.OR P4, PT, R0, 0xf9, !P0 ;  /* 0x000000f90000780c */ /* 0x000fc40004781670 */
[----:B------:R-:W-:-:S03]  /*8410*/  ISETP.LT.OR P0, PT, R0, 0xfa, !P0 ;  /* 0x000000fa0000780c */ /* 0x000fc60004701670 */
[----:B------:R-:W-:-:S04]  /*8420*/  @!P2 IMAD R147, R147, R153, RZ ;  /* 0x000000999393a224 */ /* 0x000fc800078e02ff */
[-C--:B--2---:R-:W-:Y:S01]  /*8430*/  @!P3 IMAD R11, R148, R153.reuse, RZ ;  /* 0x00000099940bb224 */ /* 0x084fe200078e02ff */
[----:B------:R1:W-:Y:S01]  /*8440*/  @!P2 STG.E.U8 desc[UR36][R6.64+0xf1], R147 ;  /* 0x0000f1930600a986 */ /* 0x0003e2000c101124 */
[-C--:B------:R-:W-:Y:S02]  /*8450*/  @!P1 IMAD R149, R149, R153.reuse, RZ ;  /* 0x0000009995959224 */ /* 0x080fe400078e02ff */
[-C--:B0-----:R-:W-:Y:S01]  /*8460*/  @!P4 IMAD R3, R150, R153.reuse, RZ ;  /* 0x000000999603c224 */ /* 0x081fe200078e02ff */
[----:B------:R1:W-:Y:S01]  /*8470*/  @!P3 STG.E.U8 desc[UR36][R4.64+0xf8], R11 ;  /* 0x0000f80b0400b986 */ /* 0x0003e2000c101124 */
[----:B------:R-:W-:-:S03]  /*8480*/  @!P0 IMAD R151, R151, R153, RZ ;  /* 0x0000009997978224 */ /* 0x000fc600078e02ff */
[----:B------:R1:W-:Y:S04]  /*8490*/  @!P1 STG.E.U8 desc[UR36][R4.64+0xf9], R149 ;  /* 0x0000f99504009986 */ /* 0x0003e8000c101124 */
[----:B------:R1:W-:Y:S04]  /*84a0*/  @!P4 STG.E.U8 desc[UR36][R6.64+0xf8], R3 ;  /* 0x0000f8030600c986 */ /* 0x0003e8000c101124 */
[----:B------:R1:W-:Y:S02]  /*84b0*/  @!P0 STG.E.U8 desc[UR36][R6.64+0xf9], R151 ;  /* 0x0000f99706008986 */ /* 0x0003e4000c101124 */
.L_x_295:
[----:B------:R-:W-:Y:S05]  /*84c0*/  BSYNC B0 ;  /* 0x0000000000007941 */ /* 0x000fea0003800000 */
.L_x_37:
[----:B01----:R-:W2:Y:S01]  /*84d0*/  LDL.64 R2, [R1] ;  /* 0x0000000001027983 */ /* 0x003ea20000100a00 */
[----:B------:R-:W-:Y:S01]  /*84e0*/  ULDC.64 UR4, c[0x0][0x650] ;  /* 0x0001940000047ab9 */ /* 0x000fe20000000a00 */
[----:B------:R0:W-:Y:S01]  /*84f0*/  SYNCS.ARRIVE.TRANS64.A1T0 RZ, [R162+UR45], RZ ;  /* 0x000000ffa2ff79a7 */ /* 0x0001e2000810002d */
[----:B------:R-:W-:Y:S01]  /*8500*/  PRMT R0, RZ, 0x7610, R0 ;  /* 0x00007610ff007816 */ /* 0x000fe20000000000 */
[----:B------:R-:W-:Y:S02]  /*8510*/  IMAD.MOV.U32 R19, RZ, RZ, -0x1 ;  /* 0xffffffffff137424 */ /* 0x000fe400078e00ff */
[----:B------:R-:W-:Y:S01]  /*8520*/  IMAD.MOV.U32 R22, RZ, RZ, -0x1 ;  /* 0xffffffffff167424 */ /* 0x000fe200078e00ff */
[----:B--2---:R-:W-:-:S04]  /*8530*/  LEA R18, P0, R2, R18, 0x1 ;  /* 0x0000001202127211 */ /* 0x004fc800078008ff */
[----:B------:R-:W-:Y:S01]  /*8540*/  LEA.HI.X R17, R2, R17, R23, 0x1, P0 ;  /* 0x0000001102117211 */ /* 0x000fe200000f0c17 */
[----:B------:R-:W-:Y:S01]  /*8550*/  IMAD.MOV.U32 R2, RZ, RZ, -0x1 ;  /* 0xffffffffff027424 */ /* 0x000fe200078e00ff */
[----:B------:R-:W-:-:S04]  /*8560*/  ISETP.GE.U32.AND P0, PT, R18, UR4, PT ;  /* 0x0000000412007c0c */ /* 0x000fc8000bf06070 */
[----:B------:R-:W-:-:S13]  /*8570*/  ISETP.GE.U32.AND.EX P0, PT, R17, UR5, PT, P0 ;  /* 0x0000000511007c0c */ /* 0x000fda000bf06100 */
[----:B0-----:R-:W-:Y:S05]  /*8580*/  @P0 BRA `(.L_x_296) ;  /* 0x0000000400700947 */ /* 0x001fea0003800000 */
[----:B------:R-:W0:Y:S01]  /*8590*/  S2R R10, SR_CTAID.X ;  /* 0x00000000000a7919 */ /* 0x000e220000002500 */
[----:B------:R-:W1:Y:S01]  /*85a0*/  LDC.64 R8, c[0x0][0x628] ;  /* 0x00018a00ff087b82 */ /* 0x000e620000000a00 */
[----:B------:R-:W-:Y:S01]  /*85b0*/  ULDC UR4, c[0x0][0x150] ;  /* 0x0000540000047ab9 */ /* 0x000fe20000000800 */
[----:B---3--:R-:W-:Y:S01]  /*85c0*/  IMAD.MOV.U32 R6, RZ, RZ, R18 ;  /* 0x000000ffff067224 */ /* 0x008fe200078e0012 */
[----:B------:R-:W2:Y:S01]  /*85d0*/  S2R R20, SR_CTAID.Y ;  /* 0x0000000000147919 */ /* 0x000ea20000002600 */
[----:B------:R-:W-:-:S04]  /*85e0*/  IMAD.MOV.U32 R7, RZ, RZ, R17 ;  /* 0x000000ffff077224 */ /* 0x000fc800078e0011 */
[----:B------:R-:W3:Y:S08]  /*85f0*/  LDC R15, c[0x0][0x144] ;  /* 0x00005100ff0f7b82 */ /* 0x000ef00000000800 */
[----:B------:R-:W2:Y:S08]  /*8600*/  LDC R0, c[0x0][0x630] ;  /* 0x00018c00ff007b82 */ /* 0x000eb00000000800 */
[----:B------:R-:W2:Y:S01]  /*8610*/  LDC.64 R12, c[0x0][0x620] ;  /* 0x00018800ff0c7b82 */ /* 0x000ea20000000a00 */
[----:B-1----:R-:W-:-:S04]  /*8620*/  ISETP.NE.U32.AND P0, PT, R8, RZ, PT ;  /* 0x000000ff0800720c */ /* 0x002fc80003f05070 */
[----:B------:R-:W-:Y:S02]  /*8630*/  ISETP.NE.AND.EX P0, PT, R9, RZ, PT, P0 ;  /* 0x000000ff0900720c */ /* 0x000fe40003f05300 */
[----:B0-----:R-:W-:-:S05]  /*8640*/  I2FP.F32.U32 R2, R10 ;  /* 0x0000000a00027245 */ /* 0x001fca0000201000 */
[----:B------:R-:W-:-:S04]  /*8650*/  FMUL R2, R2, UR4 ;  /* 0x0000000402027c20 */ /* 0x000fc80008400000 */
[----:B------:R0:W1:Y:S02]  /*8660*/  F2I.U32.TRUNC.NTZ R14, R2 ;  /* 0x00000002000e7305 */ /* 0x000064000020f000 */
[----:B---3--:R-:W-:Y:S05]  /*8670*/  @!P0 BRA `(.L_x_297) ;  /* 0x0000000000288947 */ /* 0x008fea0003800000 */
[----:B------:R-:W3:Y:S02]  /*8680*/  LDC R3, c[0x0][0x634] ;  /* 0x00018d00ff037b82 */ /* 0x000ee40000000800 */
[----:B---3--:R-:W-:-:S05]  /*8690*/  IADD3 R7, P0, R18, R3, RZ ;  /* 0x0000000312077210 */ /* 0x008fca0007f1e0ff */
[----:B------:R-:W-:-:S04]  /*86a0*/  IMAD.X R11, RZ, RZ, R17, P0 ;  /* 0x000000ffff0b7224 */ /* 0x000fc800000e0611 */
[----:B0-----:R-:W-:-:S04]  /*86b0*/  IMAD.WIDE.U32 R2, R11, R8, RZ ;  /* 0x000000080b027225 */ /* 0x001fc800078e00ff */
[----:B----4-:R-:W-:-:S04]  /*86c0*/  IMAD.WIDE.U32 R4, P0, R7, R9, R2 ;  /* 0x0000000907047225 */ /* 0x010fc80007800002 */
[----:B------:R-:W-:-:S04]  /*86d0*/  IMAD.WIDE.U32 R2, R7, R8, RZ ;  /* 0x0000000807027225 */ /* 0x000fc800078e00ff */
[----:B------:R-:W-:Y:S01]  /*86e0*/  IMAD.X R7, RZ, RZ, RZ, P0 ;  /* 0x000000ffff077224 */ /* 0x000fe200000e06ff */
[----:B------:R-:W-:Y:S01]  /*86f0*/  IADD3 RZ, P0, R3, R4, RZ ;  /* 0x0000000403ff7210 */ /* 0x000fe20007f1e0ff */
[----:B------:R-:W-:-:S04]  /*8700*/  IMAD.MOV.U32 R6, RZ, RZ, R5 ;  /* 0x000000ffff067224 */ /* 0x000fc800078e0005 */
[----:B------:R-:W-:-:S08]  /*8710*/  IMAD.WIDE.U32.X R6, R11, R9, R6, P0 ;  /* 0x000000090b067225 */ /* 0x000fd000000e0406 */
.L_x_297:
[----:B------:R-:W3:Y:S01]  /*8720*/  LDC.64 R26, c[0x0][0x640] ;  /* 0x00019000ff1a7b82 */ /* 0x000ee20000000a00 */
[-C--:B--2---:R-:W-:Y:S01]  /*8730*/  SHF.R.U64 R11, R6, R0.reuse, R7 ;  /* 0x00000000060b7219 */ /* 0x084fe20000001207 */
[----:B------:R-:W-:Y:S01]  /*8740*/  IMAD.MOV.U32 R19, RZ, RZ, R17 ;  /* 0x000000ffff137224 */ /* 0x000fe200078e0011 */
[----:B------:R-:W-:Y:S01]  /*8750*/  SHF.R.U32.HI R0, RZ, R0, R7 ;  /* 0x00000000ff007219 */ /* 0x000fe20000011607 */
[----:B-1----:R-:W-:Y:S01]  /*8760*/  IMAD.MOV R14, RZ, RZ, -R14 ;  /* 0x000000ffff0e7224 */ /* 0x002fe200078e0a0e */
[----:B----4-:R-:W-:Y:S01]  /*8770*/  IADD3 R5, P0, RZ, -R11, RZ ;  /* 0x8000000bff057210 */ /* 0x010fe20007f1e0ff */
[----:B------:R-:W-:Y:S01]  /*8780*/  ULDC UR4, c[0x0][0x154] ;  /* 0x0000550000047ab9 */ /* 0x000fe20000000800 */
[----:B------:R-:W-:Y:S01]  /*8790*/  IMAD.MOV.U32 R7, RZ, RZ, 0x1 ;  /* 0x00000001ff077424 */ /* 0x000fe200078e00ff */
[----:B------:R-:W1:Y:S01]  /*87a0*/  LDC R4, c[0x0][0x618] ;  /* 0x00018600ff047b82 */ /* 0x000e620000000800 */
[----:B------:R-:W-:Y:S02]  /*87b0*/  IMAD R22, R15, R14, R10 ;  /* 0x0000000e0f167224 */ /* 0x000fe400078e020a */
[----:B------:R-:W-:-:S04]  /*87c0*/  IMAD.X R3, RZ, RZ, ~R0, P0 ;  /* 0x000000ffff037224 */ /* 0x000fc800000e0e00 */
[-C--:B------:R-:W-:Y:S01]  /*87d0*/  IMAD R0, R3, R12.reuse, RZ ;  /* 0x0000000c03007224 */ /* 0x080fe200078e02ff */
[----:B------:R-:W2:Y:S01]  /*87e0*/  LDC R6, c[0x0][0x608] ;  /* 0x00018200ff067b82 */ /* 0x000ea20000000800 */
[----:B0-----:R-:W-:-:S04]  /*87f0*/  IMAD.WIDE.U32 R2, R5, R12, R18 ;  /* 0x0000000c05027225 */ /* 0x001fc800078e0012 */
[----:B------:R-:W-:Y:S01]  /*8800*/  IMAD R5, R5, R13, R0 ;  /* 0x0000000d05057224 */ /* 0x000fe200078e0200 */
[----:B------:R-:W-:Y:S02]  /*8810*/  I2FP.F32.U32 R0, R20 ;  /* 0x0000001400007245 */ /* 0x000fe40000201000 */
[----:B------:R-:W0:Y:S01]  /*8820*/  LDC R24, c[0x0][0x658] ;  /* 0x00019600ff187b82 */ /* 0x000e220000000800 */
[----:B------:R-:W-:Y:S01]  /*8830*/  IMAD.IADD R3, R3, 0x1, R5 ;  /* 0x0000000103037824 */ /* 0x000fe200078e0205 */
[----:B---3--:R-:W-:Y:S01]  /*8840*/  ISETP.NE.U32.AND P0, PT, R26, RZ, PT ;  /* 0x000000ff1a00720c */ /* 0x008fe20003f05070 */
[----:B------:R-:W-:Y:S01]  /*8850*/  FMUL R0, R0, UR4 ;  /* 0x0000000400007c20 */ /* 0x000fe20008400000 */
[----:B------:R-:W-:Y:S02]  /*8860*/  IMAD.MOV.U32 R5, RZ, RZ, -0x1 ;  /* 0xffffffffff057424 */ /* 0x000fe400078e00ff */
[----:B------:R-:W-:Y:S01]  /*8870*/  ISETP.NE.AND.EX P0, PT, R27, RZ, PT, P0 ;  /* 0x000000ff1b00720c */ /* 0x000fe20003f05300 */
[----:B------:R3:W4:Y:S01]  /*8880*/  F2I.U32.TRUNC.NTZ R12, R0 ;  /* 0x00000000000c7305 */ /* 0x000722000020f000 */
[----:B------:R-:W3:Y:S01]  /*8890*/  LDC R15, c[0x0][0x148] ;  /* 0x00005200ff0f7b82 */ /* 0x000ee20000000800 */
[----:B-1----:R-:W-:-:S02]  /*88a0*/  SHF.R.U64 R10, R2, R4, R3 ;  /* 0x00000004020a7219 */ /* 0x002fc40000001203 */
[----:B------:R-:W-:-:S05]  /*88b0*/  SHF.R.U32.HI R3, RZ, R4, R3 ;  /* 0x00000004ff037219 */ /* 0x000fca0000011603 */
[----:B------:R-:W1:Y:S01]  /*88c0*/  LDC R14, c[0x0][0x600] ;  /* 0x00018000ff0e7b82 */ /* 0x000e620000000800 */
[-CC-:B--2---:R-:W-:Y:S02]  /*88d0*/  SHF.R.U64 R8, R10, R6.reuse, R3.reuse ;  /* 0x000000060a087219 */ /* 0x184fe40000001203 */
[----:B------:R-:W-:-:S05]  /*88e0*/  SHF.R.U32.HI R3, RZ, R6, R3 ;  /* 0x00000006ff037219 */ /* 0x000fca0000011603 */
[----:B------:R-:W2:Y:S01]  /*88f0*/  LDC R21, c[0x0][0x648] ;  /* 0x00019200ff157b82 */ /* 0x000ea20000000800 */
[-CC-:B0-----:R-:W-:Y:S02]  /*8900*/  SHF.R.U64 R13, R8, R24.reuse, R3.reuse ;  /* 0x00000018080d7219 */ /* 0x181fe40000001203 */
[-C--:B------:R-:W-:Y:S02]  /*8910*/  SHF.L.U32 R5, R5, R24.reuse, RZ ;  /* 0x0000001805057219 */ /* 0x080fe400000006ff */
[-C--:B------:R-:W-:Y:S01]  /*8920*/  SHF.R.U32.HI R3, RZ, R24.reuse, R3 ;  /* 0x00000018ff037219 */ /* 0x080fe20000011603 */
[----:B------:R-:W-:Y:S01]  /*8930*/  IMAD.MOV.U32 R2, RZ, RZ, R13 ;  /* 0x000000ffff027224 */ /* 0x000fe200078e000d */
[----:B------:R-:W-:Y:S01]  /*8940*/  SHF.L.U32 R24, R7, R24, RZ ;  /* 0x0000001807187219 */ /* 0x000fe200000006ff */
[----:B------:R-:W0:Y:S01]  /*8950*/  LDC R25, c[0x0][0x638] ;  /* 0x00018e00ff197b82 */ /* 0x000e220000000800 */
[----:B------:R-:W-:-:S07]  /*8960*/  LOP3.LUT R19, RZ, R5, RZ, 0x33, !PT ;  /* 0x00000005ff137212 */ /* 0x000fce00078e33ff */
[----:B------:R-:W0:Y:S01]  /*8970*/  LDC R28, c[0x0][0x610] ;  /* 0x00018400ff1c7b82 */ /* 0x000e220000000800 */
[----:B----4-:R-:W-:Y:S05]  /*8980*/  @!P0 BRA `(.L_x_298) ;  /* 0x0000000000288947 */ /* 0x010fea0003800000 */
[----:B---3--:R-:W3:Y:S02]  /*8990*/  LDC R0, c[0x0][0x64c] ;  /* 0x00019300ff007b82 */ /* 0x008ee40000000800 */
[----:B---3--:R-:W-:-:S05]  /*89a0*/  IADD3 R7, P0, R13, R0, RZ ;  /* 0x000000000d077210 */ /* 0x008fca0007f1e0ff */
        /* <DEDUP_REMOVED lines=8> */
.L_x_298:
[----:B------:R-:W4:Y:S01]  /*8a30*/  LDC R4, c[0x0][0x65c] ;  /* 0x00019700ff047b82 */ /* 0x000f220000000800 */
[----:B--23--:R-:W-:Y:S01]  /*8a40*/  SHF.R.U64 R0, R2, R21, R3 ;  /* 0x0000001502007219 */ /* 0x00cfe20000001203 */
[----:B-1----:R-:W-:Y:S01]  /*8a50*/  VIADD R3, R14, 0xffffffff ;  /* 0xffffffff0e037836 */ /* 0x002fe20000000000 */
[----:B------:R-:W-:Y:S01]  /*8a60*/  LOP3.LUT R19, R8, R19, RZ, 0xc0, !PT ;  /* 0x0000001308137212 */ /* 0x000fe200078ec0ff */
[----:B------:R-:W-:Y:S02]  /*8a70*/  IMAD.MOV R12, RZ, RZ, -R12 ;  /* 0x000000ffff0c7224 */ /* 0x000fe400078e0a0c */
[----:B------:R-:W-:Y:S01]  /*8a80*/  IMAD.MOV R2, RZ, RZ, -R0 ;  /* 0x000000ffff027224 */ /* 0x000fe200078e0a00 */
[----:B------:R-:W-:Y:S01]  /*8a90*/  LOP3.LUT R3, R10, R3, RZ, 0xc0, !PT ;  /* 0x000000030a037212 */ /* 0x000fe200078ec0ff */
[----:B------:R-:W-:Y:S02]  /*8aa0*/  IMAD R19, R24, R0, R19 ;  /* 0x0000000018137224 */ /* 0x000fe400078e0213 */
[----:B0-----:R-:W-:-:S04]  /*8ab0*/  IMAD R0, R2, R25, R13 ;  /* 0x0000001902007224 */ /* 0x001fc800078e020d */
[----:B------:R-:W-:Y:S01]  /*8ac0*/  IMAD R2, R0, R14, R3 ;  /* 0x0000000e00027224 */ /* 0x000fe200078e0203 */
[----:B----4-:R-:W-:Y:S01]  /*8ad0*/  ISETP.NE.AND P0, PT, R4, 0x1, PT ;  /* 0x000000010400780c */ /* 0x010fe20003f05270 */
[----:B------:R-:W-:-:S05]  /*8ae0*/  IMAD.MOV.U32 R4, RZ, RZ, 0x1 ;  /* 0x00000001ff047424 */ /* 0x000fca00078e00ff */
[----:B------:R-:W-:-:S07]  /*8af0*/  PRMT R0, R4, 0x7610, R0 ;  /* 0x0000761004007816 */ /* 0x000fce0000000000 */
[----:B------:R-:W-:-:S04]  /*8b00*/  @P0 IMAD R22, R15, R12, R20 ;  /* 0x0000000c0f160224 */ /* 0x000fc800078e0214 */
[----:B------:R-:W-:-:S05]  /*8b10*/  IMAD R19, R19, R28, R22 ;  /* 0x0000001c13137224 */ /* 0x000fca00078e0216 */
[----:B------:R-:W-:Y:S02]  /*8b20*/  SEL R22, R2, R19, !P0 ;  /* 0x0000001302167207 */ /* 0x000fe40004000000 */
[----:B------:R-:W-:Y:S01]  /*8b30*/  SEL R19, R19, R2, !P0 ;  /* 0x0000000213137207 */ /* 0x000fe20004000000 */
[----:B------:R-:W-:-:S07]  /*8b40*/  IMAD.MOV.U32 R2, RZ, RZ, R11 ;  /* 0x000000ffff027224 */ /* 0x000fce00078e000b */
.L_x_296:
[----:B------:R-:W-:Y:S02]  /*8b50*/  LOP3.LUT P0, RZ, R0, 0xff, RZ, 0xc0, !PT ;  /* 0x000000ff00ff7812 */ /* 0x000fe4000780c0ff */
[----:B------:R-:W-:-:S11]  /*8b60*/  LOP3.LUT R165, R165, 0x1, RZ, 0x3c, !PT ;  /* 0x00000001a5a57812 */ /* 0x000fd600078e3cff */
[----:B------:R-:W-:Y:S05]  /*8b70*/  @P0 BRA `(.L_x_299) ;  /* 0xffffff8c00400947 */ /* 0x000fea000383ffff */
[----:B------:R-:W-:Y:S05]  /*8b80*/  EXIT ;  /* 0x000000000000794d */ /* 0x000fea0003800000 */
.L_x_18:
[----:B------:R-:W-:-:S08]  /*8b90*/  ISETP.NE.AND P0, PT, R5, RZ, PT ;  /* 0x000000ff0500720c */ /* 0x000fd00003f05270 */
[----:B0-2---:R-:W0:-:S00]  /*8ba0*/  USETMAXREG.DEALLOC.CTAPOOL 0x28 ;  /* 0x00000028000079c8 */ /* 0x005e0000080e0500 */
[----:B------:R-:W-:Y:S05]  /*8bb0*/  @P0 EXIT ;  /* 0x000000000000094d */ /* 0x000fea0003800000 */
[----:B0-----:R-:W-:Y:S01]  /*8bc0*/  LOP3.LUT P0, RZ, R8, 0xff, RZ, 0xc0, !PT ;  /* 0x000000ff08ff7812 */ /* 0x001fe2000780c0ff */
[----:B------:R-:W-:Y:S02]  /*8bd0*/  IMAD.MOV.U32 R0, RZ, RZ, 0x1 ;  /* 0x00000001ff007424 */ /* 0x000fe400078e00ff */
[----:B------:R-:W-:-:S10]  /*8be0*/  IMAD.MOV.U32 R9, RZ, RZ, RZ ;  /* 0x000000ffff097224 */ /* 0x000fd400078e00ff */
[----:B------:R-:W-:Y:S05]  /*8bf0*/  @!P0 BRA `(.L_x_300) ;  /* 0x0000000c003c8947 */ /* 0x000fea0003800000 */
[----:B------:R-:W0:Y:S01]  /*8c00*/  S2UR UR8, SR_CgaCtaId ;  /* 0x00000000000879c3 */ /* 0x000e220000008800 */
[----:B------:R-:W-:Y:S01]  /*8c10*/  LOP3.LUT P0, RZ, R4, 0x1f, RZ, 0xc0, !PT ;  /* 0x0000001f04ff7812 */ /* 0x000fe2000780c0ff */
[----:B------:R-:W-:Y:S01]  /*8c20*/  ULDC UR5, c[0x0][0x658] ;  /* 0x0001960000057ab9 */ /* 0x000fe20000000800 */
[----:B------:R-:W-:Y:S01]  /*8c30*/  UMOV UR6, 0xffffffff ;  /* 0xffffffff00067882 */ /* 0x000fe20000000000 */
[----:B------:R-:W-:Y:S01]  /*8c40*/  BSSY B0, `(.L_x_300) ;  /* 0x00000ca000007945 */ /* 0x000fe20003800000 */
[----:B------:R-:W-:Y:S01]  /*8c50*/  USHF.L.U32 UR6, UR6, UR5, URZ ;  /* 0x0000000506067299 */ /* 0x000fe2000800063f */
[C---:B------:R-:W-:Y:S01]  /*8c60*/  ISETP.NE.AND P2, PT, R3.reuse, RZ, PT ;  /* 0x000000ff0300720c */ /* 0x040fe20003f45270 */
[----:B------:R-:W-:Y:S01]  /*8c70*/  IMAD.MOV.U32 R10, RZ, RZ, 0x1 ;  /* 0x00000001ff0a7424 */ /* 0x000fe200078e00ff */
[----:B------:R-:W-:Y:S01]  /*8c80*/  ISETP.NE.OR P0, PT, R3, RZ, !P0 ;  /* 0x000000ff0300720c */ /* 0x000fe20004705670 */
[----:B------:R-:W-:Y:S01]  /*8c90*/  IMAD.MOV.U32 R0, RZ, RZ, 0x1 ;  /* 0x00000001ff007424 */ /* 0x000fe200078e00ff */
[----:B------:R-:W-:Y:S01]  /*8ca0*/  LOP3.LUT R6, R16, 0x2, RZ, 0xfc, !PT ;  /* 0x0000000210067812 */ /* 0x000fe200078efcff */
[----:B------:R-:W-:Y:S01]  /*8cb0*/  IMAD.MOV.U32 R9, RZ, RZ, RZ ;  /* 0x000000ffff097224 */ /* 0x000fe200078e00ff */
[----:B------:R-:W-:Y:S01]  /*8cc0*/  ULDC UR4, c[0x0][0x600] ;  /* 0x0001800000047ab9 */ /* 0x000fe20000000800 */
[----:B------:R-:W-:Y:S01]  /*8cd0*/  UMOV UR7, 0x1 ;  /* 0x0000000100077882 */ /* 0x000fe20000000000 */
[----:B------:R-:W-:-:S02]  /*8ce0*/  UIADD3 UR22, UR40, 0x1, URZ ;  /* 0x0000000128167890 */ /* 0x000fc4000fffe03f */
[----:B------:R-:W-:Y:S02]  /*8cf0*/  UIADD3 UR14, UR4, -0x1, URZ ;  /* 0xffffffff040e7890 */ /* 0x000fe4000fffe03f */
[----:B------:R-:W-:Y:S02]  /*8d00*/  USHF.L.U32 UR16, UR7, UR5, URZ ;  /* 0x0000000507107299 */ /* 0x000fe4000800063f */
[----:B------:R-:W-:Y:S01]  /*8d10*/  ULOP3.LUT UR15, URZ, UR6, URZ, 0x33, !UPT ;  /* 0x000000063f0f7292 */ /* 0x000fe2000f8e333f */
[----:B------:R-:W-:Y:S01]  /*8d20*/  ULDC.64 UR20, c[0x0][0x198] ;  /* 0x0000660000147ab9 */ /* 0x000fe20000000a00 */
[----:B0-----:R-:W-:-:S05]  /*8d30*/  IMAD.U32 R7, RZ, RZ, UR8 ;  /* 0x00000008ff077e24 */ /* 0x001fca000f8e00ff */
[----:B------:R-:W-:-:S07]  /*8d40*/  LEA R8, R7, 0x280, 0x9 ;  /* 0x0000028007087811 */ /* 0x000fce00078e48ff */
.L_x_312:
[----:B------:R-:W-:-:S03]  /*8d50*/  UMOV UR4, 0xffffffff ;  /* 0xffffffff00047882 */ /* 0x000fc60000000000 */
[----:B------:R-:W-:Y:S05]  /*8d60*/  BRA.DIV UR4, `(.L_x_301) ;  /* 0x0000001a047c7947 */ /* 0x000fea000b800000 */
[----:B------:R-:W-:-:S13]  /*8d70*/  ELECT P6, URZ, PT ;  /* 0x00000000003f782f */ /* 0x000fda00038c0000 */
.L_x_343:
[----:B------:R-:W0:Y:S01]  /*8d80*/  LDC R3, c[0x0][0x28c] ;  /* 0x0000a300ff037b82 */ /* 0x000e220000000800 */
[----:B------:R-:W-:Y:S01]  /*8d90*/  BSSY B1, `(.L_x_302) ;  /* 0x000003b000017945 */ /* 0x000fe20003800000 */
[----:B0-----:R-:W-:-:S13]  /*8da0*/  ISETP.LT.OR P6, PT, R3, 0x1, !P6 ;  /* 0x000000010300780c */ /* 0x001fda00077c1670 */
[----:B------:R-:W-:Y:S05]  /*8db0*/  @P6 BRA `(.L_x_303) ;  /* 0x0000000000e06947 */ /* 0x000fea0003800000 */
[----:B------:R-:W-:Y:S02]  /*8dc0*/  IMAD R7, R19, 0x4, R7 ;  /* 0x0000000413077824 */ /* 0x000fe400078e0207 */
[----:B------:R-:W-:Y:S02]  /*8dd0*/  IMAD.SHL.U32 R22, R22, 0x100, RZ ;  /* 0x0000010016167824 */ /* 0x000fe400078e00ff */
[----:B------:R-:W-:Y:S02]  /*8de0*/  IMAD.MOV.U32 R15, RZ, RZ, RZ ;  /* 0x000000ffff0f7224 */ /* 0x000fe400078e00ff */
[----:B------:R-:W-:Y:S02]  /*8df0*/  IMAD.U32 R19, RZ, RZ, UR22 ;  /* 0x00000016ff137e24 */ /* 0x000fe4000f8e00ff */
[----:B------:R-:W-:Y:S02]  /*8e00*/  IMAD.MOV.U32 R3, RZ, RZ, R0 ;  /* 0x000000ffff037224 */ /* 0x000fe400078e0000 */
[----:B------:R-:W-:-:S02]  /*8e10*/  IMAD.MOV.U32 R5, RZ, RZ, R9 ;  /* 0x000000ffff057224 */ /* 0x000fc400078e0009 */
[----:B------:R-:W-:-:S07]  /*8e20*/  IMAD.SHL.U32 R12, R7, 0x10, RZ ;  /* 0x00000010070c7824 */ /* 0x000fce00078e00ff */
.L_x_307:
[----:B------:R-:W0:Y:S01]  /*8e30*/  S2UR UR4, SR_CgaCtaId ;  /* 0x00000000000479c3 */ /* 0x000e220000008800 */
[----:B------:R-:W-:-:S07]  /*8e40*/  MOV R4, 0x400 ;  /* 0x0000040000047802 */ /* 0x000fce0000000f00 */
[----:B------:R-:W1:Y:S01]  /*8e50*/  @!P2 LDC R11, c[0x0][0x500] ;  /* 0x00014000ff0bab82 */ /* 0x000e620000000800 */
[----:B0-----:R-:W-:-:S05]  /*8e60*/  IMAD.U32 R7, RZ, RZ, UR4 ;  /* 0x00000004ff077e24 */ /* 0x001fca000f8e00ff */
[----:B------:R-:W-:Y:S02]  /*8e70*/  LEA R14, R7, R4, 0x18 ;  /* 0x00000004070e7211 */ /* 0x000fe400078ec0ff */
[----:B------:R-:W-:-:S03]  /*8e80*/  SHF.L.U32 R4, R3, 0x1f, RZ ;  /* 0x0000001f03047819 */ /* 0x000fc600000006ff */
[----:B------:R-:W-:-:S04]  /*8e90*/  IMAD R13, R5, 0x8, R14 ;  /* 0x00000008050d7824 */ /* 0x000fc800078e020e */
[----:B------:R-:W0:Y:S02]  /*8ea0*/  SYNCS.PHASECHK.TRANS64.TRYWAIT P1, [R13+URZ+0xb0], R4 ;  /* 0x0000b0040d0075a7 */ /* 0x000e24000802017f */
[----:B01----:R-:W-:Y:S05]  /*8eb0*/  @!P1 BRA `(.L_x_304) ;  /* 0x0000001800489947 */ /* 0x003fea0003800000 */
.L_x_344:
[----:B0-----:R-:W-:Y:S01]  /*8ec0*/  PRMT R4, R6, 0x9910, RZ ;  /* 0x0000991006047816 */ /* 0x001fe200000000ff */
[----:B------:R0:W-:Y:S03]  /*8ed0*/  @!P2 SYNCS.ARRIVE.TRANS64 RZ, [R13+URZ], R11 ;  /* 0x0000000b0dffa9a7 */ /* 0x0001e6000800003f */
[----:B------:R-:W-:-:S13]  /*8ee0*/  ISETP.NE.AND P1, PT, R4, 0x2, PT ;  /* 0x000000020400780c */ /* 0x000fda0003f25270 */
[----:B0-----:R-:W-:Y:S05]  /*8ef0*/  @P1 BRA `(.L_x_305) ;  /* 0x0000000000041947 */ /* 0x001fea0003800000 */
[----:B------:R-:W-:Y:S01]  /*8f00*/  BPT.TRAP 0x1 ;  /* 0x000000040000795c */ /* 0x000fe20000300000 */
.L_x_305:
[----:B------:R-:W-:Y:S05]  /*8f10*/  @P0 BRA `(.L_x_306) ;  /* 0x0000000000040947 */ /* 0x000fea0003800000 */
[----:B------:R-:W-:Y:S01]  /*8f20*/  BPT.TRAP 0x1 ;  /* 0x000000040000795c */ /* 0x000fe20000300000 */
.L_x_306:
[C---:B------:R-:W-:Y:S01]  /*8f30*/  IMAD R4, R5.reuse, 0x800, R8 ;  /* 0x0000080005047824 */ /* 0x040fe200078e0208 */
[----:B------:R-:W-:Y:S01]  /*8f40*/  R2UR UR8, R14 ;  /* 0x000000000e0872ca */ /* 0x000fe200000e0000 */
[----:B------:R-:W-:Y:S01]  /*8f50*/  IMAD R14, R5, 0x2000, R14 ;  /* 0x00002000050e7824 */ /* 0x000fe200078e020e */
[----:B------:R-:W-:Y:S01]  /*8f60*/  R2UR UR17, R12 ;  /* 0x000000000c1172ca */ /* 0x000fe200000e0000 */
[----:B------:R-:W-:Y:S01]  /*8f70*/  VIADD R19, R19, 0xffffffff ;  /* 0xffffffff13137836 */ /* 0x000fe20000000000 */
[----:B------:R-:W-:Y:S01]  /*8f80*/  R2UR UR5, R4 ;  /* 0x00000000040572ca */ /* 0x000fe200000e0000 */
[----:B------:R-:W-:Y:S01]  /*8f90*/  UIADD3 UR4, UP0, UR20, 0xf0, URZ ;  /* 0x000000f014047890 */ /* 0x000fe2000ff1e03f */
[----:B------:R-:W-:Y:S01]  /*8fa0*/  R2UR UR11, R14 ;  /* 0x000000000e0b72ca */ /* 0x000fe200000e0000 */
[----:B------:R-:W-:Y:S01]  /*8fb0*/  UIADD3 UR24, UP1, UR20, 0x1f0, URZ ;  /* 0x000001f014187890 */ /* 0x000fe2000ff3e03f */
[----:B------:R-:W-:Y:S01]  /*8fc0*/  R2UR UR9, R13 ;  /* 0x000000000d0972ca */ /* 0x000fe200000e0000 */
[----:B------:R-:W-:Y:S01]  /*8fd0*/  VIADD R5, R5, 0x1 ;  /* 0x0000000105057836 */ /* 0x000fe20000000000 */
[----:B------:R-:W-:Y:S01]  /*8fe0*/  R2UR UR10, R15 ;  /* 0x000000000f0a72ca */ /* 0x000fe200000e0000 */
[----:B------:R-:W-:Y:S01]  /*8ff0*/  UIADD3.X UR25, URZ, UR21, URZ, UP1, !UPT ;  /* 0x000000153f197290 */ /* 0x000fe20008ffe43f */
[----:B------:R-:W-:Y:S01]  /*9000*/  R2UR UR12, R2 ;  /* 0x00000000020c72ca */ /* 0x000fe200000e0000 */
[----:B------:R-:W-:Y:S01]  /*9010*/  UMOV UR19, 0xf0000 ;  /* 0x000f000000137882 */ /* 0x000fe20000000000 */
[----:B------:R-:W-:Y:S01]  /*9020*/  R2UR UR18, R22 ;  /* 0x00000000161272ca */ /* 0x000fe200000e0000 */
[----:B------:R-:W-:Y:S01]  /*9030*/  UMOV UR6, 0x0 ;  /* 0x0000000000067882 */ /* 0x000fe20000000000 */
[----:B------:R-:W-:Y:S01]  /*9040*/  ISETP.GT.AND P3, PT, R19, 0x1, PT ;  /* 0x000000011300780c */ /* 0x000fe20003f64270 */
[----:B------:R-:W-:Y:S01]  /*9050*/  UIADD3 UR8, UR8, UR5, URZ ;  /* 0x0000000508087290 */ /* 0x000fe2000fffe03f */
[----:B------:R-:W-:Y:S01]  /*9060*/  ISETP.NE.AND P1, PT, R5, 0x16, PT ;  /* 0x000000160500780c */ /* 0x000fe20003f25270 */
[----:B------:R-:W-:Y:S01]  /*9070*/  UIADD3.X UR5, URZ, UR21, URZ, UP0, !UPT ;  /* 0x000000153f057290 */ /* 0x000fe200087fe43f */
[----:B------:R-:W-:Y:S01]  /*9080*/  VIADD R15, R15, 0x20 ;  /* 0x000000200f0f7836 */ /* 0x000fe20000000000 */
[----:B------:R-:W-:Y:S01]  /*9090*/  UIADD3 UR13, UR11, 0xb280, URZ ;  /* 0x0000b2800b0d7890 */ /* 0x000fe2000fffe03f */
[----:B------:R-:W-:Y:S01]  /*90a0*/  SEL R4, RZ, 0x1, P1 ;  /* 0x00000001ff047807 */ /* 0x000fe20000800000 */
[----:B------:R-:W-:Y:S01]  /*90b0*/  UMOV UR7, 0x10000000 ;  /* 0x1000000000077882 */ /* 0x000fe20000000000 */
[----:B------:R-:W-:Y:S01]  /*90c0*/  UMOV UR11, UR17 ;  /* 0x00000011000b7c82 */ /* 0x000fe20008000000 */
[----:B------:R-:W-:-:S02]  /*90d0*/  SEL R5, R5, RZ, P1 ;  /* 0x000000ff05057207 */ /* 0x000fc40000800000 */
[----:B------:R-:W-:Y:S01]  /*90e0*/  LOP3.LUT R3, R3, R4, RZ, 0x3c, !PT ;  /* 0x0000000403037212 */ /* 0x000fe200078e3cff */
[----:B------:R0:W-:Y:S02]  /*90f0*/  UTMALDG.3D.MULTICAST [UR8], [UR4], UR19, desc[UR6] ;  /* 0x00000608040073b4 */ /* 0x0001e40008011813 */
[----:B0-----:R-:W-:Y:S01]  /*9100*/  UMOV UR8, UR13 ;  /* 0x0000000d00087c82 */ /* 0x001fe20008000000 */
[----:B------:R-:W-:Y:S02]  /*9110*/  UMOV UR11, UR18 ;  /* 0x00000012000b7c82 */ /* 0x000fe40008000000 */
[----:B------:R0:W-:Y:S02]  /*9120*/  UTMALDG.3D [UR8], [UR24], desc[UR6] ;  /* 0x00000608180075b4 */ /* 0x0001e40008011000 */
[----:B0-----:R-:W-:Y:S05]  /*9130*/  @P3 BRA `(.L_x_307) ;  /* 0xfffffffc003c3947 */ /* 0x001fea000383ffff */
.L_x_303:
[----:B------:R-:W-:Y:S05]  /*9140*/  BSYNC B1 ;  /* 0x0000000000017941 */ /* 0x000fea0003800000 */
.L_x_302:
[----:B------:R-:W2:Y:S01]  /*9150*/  LDL.64 R20, [R1] ;  /* 0x0000000001147983 */ /* 0x000ea20000100a00 */
[----:B------:R-:W-:Y:S01]  /*9160*/  LOP3.LUT P4, RZ, R10, 0xff, RZ, 0xc0, !PT ;  /* 0x000000ff0aff7812 */ /* 0x000fe2000788c0ff */
[----:B------:R-:W-:Y:S01]  /*9170*/  VIADD R4, R9, UR40 ;  /* 0x0000002809047c36 */ /* 0x000fe20008000000 */
[----:B------:R-:W-:Y:S01]  /*9180*/  ULDC.64 UR4, c[0x0][0x650] ;  /* 0x0001940000047ab9 */ /* 0x000fe20000000a00 */
[----:B------:R-:W-:Y:S01]  /*9190*/  IMAD.U32 R9, RZ, RZ, UR40 ;  /* 0x00000028ff097e24 */ /* 0x000fe2000f8e00ff */
[----:B------:R-:W-:Y:S01]  /*91a0*/  UISETP.GE.U32.AND UP0, UPT, UR40, 0x16, UPT ;  /* 0x000000162800788c */ /* 0x000fe2000bf06070 */
[----:B------:R-:W-:Y:S01]  /*91b0*/  BSSY B1, `(.L_x_308) ;  /* 0x0000070000017945 */ /* 0x000fe20003800000 */
[----:B------:R-:W-:Y:S01]  /*91c0*/  ISETP.GT.U32.AND P1, PT, R4, 0x15, PT ;  /* 0x000000150400780c */ /* 0x000fe20003f24070 */
[----:B------:R-:W-:Y:S01]  /*91d0*/  IMAD.MOV.U32 R19, RZ, RZ, -0x1 ;  /* 0xffffffffff137424 */ /* 0x000fe200078e00ff */
[----:B------:R-:W-:Y:S01]  /*91e0*/  PRMT R10, RZ, 0x7610, R10 ;  /* 0x00007610ff0a7816 */ /* 0x000fe2000000000a */
[----:B------:R-:W-:Y:S01]  /*91f0*/  IMAD.MOV.U32 R22, RZ, RZ, -0x1 ;  /* 0xffffffffff167424 */ /* 0x000fe200078e00ff */
[----:B------:R-:W-:-:S02]  /*9200*/  ISETP.LT.U32.AND P1, PT, R9, 0x16, P1 ;  /* 0x000000160900780c */ /* 0x000fc40000f21070 */
[----:B------:R-:W-:Y:S01]  /*9210*/  PLOP3.LUT P3, PT, PT, PT, UP0, 0x80, 0x0 ;  /* 0x000000000000781c */ /* 0x000fe20003f6f008 */
[----:B------:R-:W0:Y:S01]  /*9220*/  @P4 S2R R7, SR_CgaCtaId ;  /* 0x0000000000074919 */ /* 0x000e220000008800 */
[----:B------:R-:W-:-:S04]  /*9230*/  @P4 MOV R2, 0x400 ;  /* 0x0000040000024802 */ /* 0x000fc80000000f00 */
[----:B0-----:R-:W-:Y:S01]  /*9240*/  @P4 LEA R5, R7, R2, 0x18 ;  /* 0x0000000207054211 */ /* 0x001fe200078ec0ff */
[----:B------:R-:W-:-:S03]  /*9250*/  IMAD.WIDE.U32 R2, R4, -0x45d1745d, RZ ;  /* 0xba2e8ba304027825 */ /* 0x000fc600078e00ff */
[----:B------:R0:W-:Y:S01]  /*9260*/  @P4 SYNCS.ARRIVE.TRANS64.A1T0 RZ, [R5+URZ+0x198], RZ ;  /* 0x000198ff05ff49a7 */ /* 0x0001e2000810003f */
[----:B------:R-:W-:Y:S01]  /*9270*/  IMAD.MOV.U32 R2, RZ, RZ, -0x1 ;  /* 0xffffffffff027424 */ /* 0x000fe200078e00ff */
[----:B0-----:R-:W-:Y:S02]  /*9280*/  SHF.R.U32.HI R5, RZ, 0x4, R3 ;  /* 0x00000004ff057819 */ /* 0x001fe40000011603 */
[----:B------:R-:W-:-:S03]  /*9290*/  SEL R3, RZ, 0x1, !P1 ;  /* 0x00000001ff037807 */ /* 0x000fc60004800000 */
[----:B------:R-:W-:Y:S01]  /*92a0*/  IMAD R9, R5, -0x16, R4 ;  /* 0xffffffea05097824 */ /* 0x000fe200078e0204 */
[----:B------:R-:W-:Y:S02]  /*92b0*/  LOP3.LUT R0, R0, R3, RZ, 0x3c, !PT ;  /* 0x0000000300007212 */ /* 0x000fe400078e3cff */
[----:B------:R-:W-:Y:S02]  /*92c0*/  PRMT R3, RZ, 0x7610, R3 ;  /* 0x00007610ff037816 */ /* 0x000fe40000000003 */
[----:B------:R-:W-:Y:S02]  /*92d0*/  @P3 LOP3.LUT R0, R0, 0x1, R5, 0x78, !PT ;  /* 0x0000000100003812 */ /* 0x000fe400078e7805 */
[----:B--2---:R-:W-:-:S04]  /*92e0*/  IADD3 R18, P4, R18, R20, RZ ;  /* 0x0000001412127210 */ /* 0x004fc80007f9e0ff */
[----:B------:R-:W-:Y:S01]  /*92f0*/  ISETP.GE.U32.AND P1, PT, R18, UR4, PT ;  /* 0x0000000412007c0c */ /* 0x000fe2000bf26070 */
[----:B------:R-:W-:-:S05]  /*9300*/  IMAD.X R17, R17, 0x1, R23, P4 ;  /* 0x0000000111117824 */ /* 0x000fca00020e0617 */
[----:B------:R-:W-:-:S13]  /*9310*/  ISETP.GE.U32.AND.EX P1, PT, R17, UR5, PT, P1 ;  /* 0x0000000511007c0c */ /* 0x000fda000bf26110 */
[----:B------:R-:W-:Y:S05]  /*9320*/  @P1 BRA `(.L_x_309) ;  /* 0x0000000400601947 */ /* 0x000fea0003800000 */
[----:B------:R-:W0:Y:S01]  /*9330*/  S2R R12, SR_CTAID.X ;  /* 0x00000000000c7919 */ /* 0x000e220000002500 */
[----:B------:R-:W-:Y:S01]  /*9340*/  ULDC.64 UR4, c[0x0][0x628] ;  /* 0x00018a0000047ab9 */ /* 0x000fe20000000a00 */
[----:B------:R-:W-:Y:S01]  /*9350*/  ULDC UR7, c[0x0][0x630] ;  /* 0x00018c0000077ab9 */ /* 0x000fe20000000800 */
[----:B------:R-:W-:Y:S01]  /*9360*/  ISETP.NE.U32.AND P1, PT, RZ, UR4, PT ;  /* 0x00000004ff007c0c */ /* 0x000fe2000bf25070 */
[----:B------:R-:W1:Y:S01]  /*9370*/  S2R R13, SR_CTAID.Y ;  /* 0x00000000000d7919 */ /* 0x000e620000002600 */
[----:B------:R-:W-:Y:S01]  /*9380*/  ULDC UR8, c[0x0][0x150] ;  /* 0x0000540000087ab9 */ /* 0x000fe20000000800 */
[----:B------:R-:W-:Y:S01]  /*9390*/  IMAD.MOV.U32 R2, RZ, RZ, R18 ;  /* 0x000000ffff027224 */ /* 0x000fe200078e0012 */
[----:B------:R-:W-:Y:S01]  /*93a0*/  ISETP.NE.AND.EX P1, PT, RZ, UR5, PT, P1 ;  /* 0x00000005ff007c0c */ /* 0x000fe2000bf25310 */
[----:B------:R-:W-:Y:S01]  /*93b0*/  IMAD.MOV.U32 R3, RZ, RZ, R17 ;  /* 0x000000ffff037224 */ /* 0x000fe200078e0011 */
[----:B0-----:R-:W-:-:S11]  /*93c0*/  I2FP.F32.U32 R14, R12 ;  /* 0x0000000c000e7245 */ /* 0x001fd60000201000 */
[----:B------:R-:W-:Y:S05]  /*93d0*/  @!P1 BRA `(.L_x_310) ;  /* 0x0000000000289947 */ /* 0x000fea0003800000 */
[----:B------:R-:W-:Y:S02]  /*93e0*/  ULDC UR6, c[0x0][0x634] ;  /* 0x00018d0000067ab9 */ /* 0x000fe40000000800 */
[----:B------:R-:W-:-:S05]  /*93f0*/  IADD3 R3, P1, R18, UR6, RZ ;  /* 0x0000000612037c10 */ /* 0x000fca000ff3e0ff */
[----:B------:R-:W-:-:S04]  /*9400*/  IMAD.X R11, RZ, RZ, R17, P1 ;  /* 0x000000ffff0b7224 */ /* 0x000fc800008e0611 */
[----:B------:R-:W-:-:S04]  /*9410*/  IMAD.WIDE.U32 R4, R11, UR4, RZ ;  /* 0x000000040b047c25 */ /* 0x000fc8000f8e00ff */
[----:B------:R-:W-:-:S04]  /*9420*/  IMAD.WIDE.U32 R4, P1, R3, UR5, R4 ;  /* 0x0000000503047c25 */ /* 0x000fc8000f820004 */
[----:B------:R-:W-:-:S04]  /*9430*/  IMAD.WIDE.U32 R2, R3, UR4, RZ ;  /* 0x0000000403027c25 */ /* 0x000fc8000f8e00ff */
[----:B------:R-:W-:Y:S01]  /*9440*/  IMAD.MOV.U32 R2, RZ, RZ, R5 ;  /* 0x000000ffff027224 */ /* 0x000fe200078e0005 */
[----:B------:R-:W-:Y:S01]  /*9450*/  IADD3 RZ, P3, R3, R4, RZ ;  /* 0x0000000403ff7210 */ /* 0x000fe20007f7e0ff */
[----:B------:R-:W-:-:S04]  /*9460*/  IMAD.X R3, RZ, RZ, RZ, P1 ;  /* 0x000000ffff037224 */ /* 0x000fc800008e06ff */
[----:B------:R-:W-:-:S08]  /*9470*/  IMAD.WIDE.U32.X R2, R11, UR5, R2, P3 ;  /* 0x000000050b027c25 */ /* 0x000fd000098e0402 */
.L_x_310:
[----:B------:R-:W0:Y:S01]  /*9480*/  LDC R21, c[0x0][0x65c] ;  /* 0x00019700ff157b82 */ /* 0x000e220000000800 */
[--C-:B------:R-:W-:Y:S01]  /*9490*/  SHF.R.U64 R11, R2, UR7, R3.reuse ;  /* 0x00000007020b7c19 */ /* 0x100fe20008001203 */
[----:B------:R-:W-:Y:S01]  /*94a0*/  FMUL R14, R14, UR8 ;  /* 0x000000080e0e7c20 */ /* 0x000fe20008400000 */
[----:B------:R-:W-:Y:S01]  /*94b0*/  SHF.R.U32.HI R2, RZ, UR7, R3 ;  /* 0x00000007ff027c19 */ /* 0x000fe20008011603 */
[----:B------:R-:W-:Y:S01]  /*94c0*/  ULDC UR6, c[0x0][0x154] ;  /* 0x0000550000067ab9 */ /* 0x000fe20000000800 */
[----:B------:R-:W-:Y:S01]  /*94d0*/  IADD3 R15, P1, RZ, -R11, RZ ;  /* 0x8000000bff0f7210 */ /* 0x000fe20007f3e0ff */
[----:B------:R-:W-:Y:S01]  /*94e0*/  ULDC.64 UR4, c[0x0][0x620] ;  /* 0x0001880000047ab9 */ /* 0x000fe20000000a00 */
[----:B-1----:R-:W-:Y:S01]  /*94f0*/  I2FP.F32.U32 R3, R13 ;  /* 0x0000000d00037245 */ /* 0x002fe20000201000 */
[----:B------:R-:W1:Y:S01]  /*9500*/  LDC R19, c[0x0][0x144] ;  /* 0x00005100ff137b82 */ /* 0x000e620000000800 */
[----:B------:R-:W2:Y:S01]  /*9510*/  F2I.U32.TRUNC.NTZ R14, R14 ;  /* 0x0000000e000e7305 */ /* 0x000ea2000020f000 */
[----:B------:R-:W-:-:S02]  /*9520*/  IMAD.X R2, RZ, RZ, ~R2, P1 ;  /* 0x000000ffff027224 */ /* 0x000fc400008e0e02 */
[----:B------:R-:W-:Y:S01]  /*9530*/  FMUL R4, R3, UR6 ;  /* 0x0000000603047c20 */ /* 0x000fe20008400000 */
[----:B------:R-:W-:Y:S01]  /*9540*/  IMAD.MOV.U32 R3, RZ, RZ, R17 ;  /* 0x000000ffff037224 */ /* 0x000fe200078e0011 */
[----:B------:R-:W-:Y:S01]  /*9550*/  ULDC.64 UR6, c[0x0][0x640] ;  /* 0x0001900000067ab9 */ /* 0x000fe20000000a00 */
[----:B------:R-:W-:Y:S01]  /*9560*/  IMAD R2, R2, UR4, RZ ;  /* 0x0000000402027c24 */ /* 0x000fe2000f8e02ff */
[----:B------:R-:W3:Y:S01]  /*9570*/  LDC R20, c[0x0][0x148] ;  /* 0x00005200ff147b82 */ /* 0x000ee20000000800 */
[----:B------:R-:W-:Y:S01]  /*9580*/  ISETP.NE.U32.AND P1, PT, RZ, UR6, PT ;  /* 0x00000006ff007c0c */ /* 0x000fe2000bf25070 */
[----:B------:R-:W4:Y:S01]  /*9590*/  F2I.U32.TRUNC.NTZ R4, R4 ;  /* 0x0000000400047305 */ /* 0x000f22000020f000 */
[----:B------:R-:W-:Y:S02]  /*95a0*/  IMAD R5, R15, UR5, R2 ;  /* 0x000000050f057c24 */ /* 0x000fe4000f8e0202 */
[----:B------:R-:W-:Y:S01]  /*95b0*/  IMAD.MOV.U32 R2, RZ, RZ, R18 ;  /* 0x000000ffff027224 */ /* 0x000fe200078e0012 */
[----:B------:R-:W-:-:S02]  /*95c0*/  ISETP.NE.AND.EX P1, PT, RZ, UR7, PT, P1 ;  /* 0x00000007ff007c0c */ /* 0x000fc4000bf25310 */
[----:B0-----:R-:W-:Y:S01]  /*95d0*/  ISETP.NE.AND P4, PT, R21, 0x1, PT ;  /* 0x000000011500780c */ /* 0x001fe20003f85270 */
[----:B------:R-:W-:Y:S01]  /*95e0*/  IMAD.WIDE.U32 R2, R15, UR4, R2 ;  /* 0x000000040f027c25 */ /* 0x000fe2000f8e0002 */
[----:B------:R-:W-:-:S03]  /*95f0*/  ULDC UR4, c[0x0][0x618] ;  /* 0x0001860000047ab9 */ /* 0x000fc60000000800 */
[----:B--2---:R-:W-:Y:S02]  /*9600*/  IMAD.MOV R14, RZ, RZ, -R14 ;  /* 0x000000ffff0e7224 */ /* 0x004fe400078e0a0e */
[----:B------:R-:W-:Y:S02]  /*9610*/  IMAD.IADD R3, R3, 0x1, R5 ;  /* 0x0000000103037824 */ /* 0x000fe400078e0205 */
[----:B-1----:R-:W-:-:S03]  /*9620*/  IMAD R12, R19, R14, R12 ;  /* 0x0000000e130c7224 */ /* 0x002fc600078e020c */
[--C-:B------:R-:W-:Y:S01]  /*9630*/  SHF.R.U64 R14, R2, UR4, R3.reuse ;  /* 0x00000004020e7c19 */ /* 0x100fe20008001203 */
[----:B----4-:R-:W-:Y:S01]  /*9640*/  IMAD.MOV R2, RZ, RZ, -R4 ;  /* 0x000000ffff027224 */ /* 0x010fe200078e0a04 */
[----:B------:R-:W-:Y:S01]  /*9650*/  SHF.R.U32.HI R3, RZ, UR4, R3 ;  /* 0x00000004ff037c19 */ /* 0x000fe20008011603 */
[----:B------:R-:W-:Y:S02]  /*9660*/  ULDC UR4, c[0x0][0x608] ;  /* 0x0001820000047ab9 */ /* 0x000fe40000000800 */
[----:B---3--:R-:W-:Y:S01]  /*9670*/  @P4 IMAD R12, R20, R2, R13 ;  /* 0x00000002140c4224 */ /* 0x008fe200078e020d */
[--C-:B------:R-:W-:Y:S02]  /*9680*/  SHF.R.U64 R19, R14, UR4, R3.reuse ;  /* 0x000000040e137c19 */ /* 0x100fe40008001203 */
[----:B------:R-:W-:Y:S01]  /*9690*/  SHF.R.U32.HI R2, RZ, UR4, R3 ;  /* 0x00000004ff027c19 */ /* 0x000fe20008011603 */
[----:B------:R-:W-:-:S03]  /*96a0*/  ULDC UR4, c[0x0][0x658] ;  /* 0x0001960000047ab9 */ /* 0x000fc60000000800 */
[--C-:B------:R-:W-:Y:S02]  /*96b0*/  SHF.R.U64 R13, R19, UR4, R2.reuse ;  /* 0x00000004130d7c19 */ /* 0x100fe40008001202 */
[----:B------:R-:W-:-:S03]  /*96c0*/  SHF.R.U32.HI R2, RZ, UR4, R2 ;  /* 0x00000004ff027c19 */ /* 0x000fc60008011602 */
[----:B------:R-:W-:Y:S02]  /*96d0*/  IMAD.MOV.U32 R4, RZ, RZ, R13 ;  /* 0x000000ffff047224 */ /* 0x000fe400078e000d */
[----:B------:R-:W-:Y:S01]  /*96e0*/  IMAD.MOV.U32 R3, RZ, RZ, R2 ;  /* 0x000000ffff037224 */ /* 0x000fe200078e0002 */
[----:B------:R-:W-:Y:S06]  /*96f0*/  @!P1 BRA `(.L_x_311) ;  /* 0x00000000002c9947 */ /* 0x000fec0003800000 */
        /* <DEDUP_REMOVED lines=9> */
[----:B------:R-:W-:-:S04]  /*9790*/  IMAD.WIDE.U32.X R2, R15, UR7, R2, P3 ;  /* 0x000000070f027c25 */ /* 0x000fc800098e0402 */
[----:B------:R-:W-:-:S07]  /*97a0*/  IMAD.MOV.U32 R4, RZ, RZ, R2 ;  /* 0x000000ffff047224 */ /* 0x000fce00078e0002 */
.L_x_311:
[----:B------:R-:W-:Y:S01]  /*97b0*/  ULDC UR4, c[0x0][0x648] ;  /* 0x0001920000047ab9 */ /* 0x000fe20000000800 */
[----:B------:R-:W-:Y:S01]  /*97c0*/  LOP3.LUT R2, R19, UR15, RZ, 0xc0, !PT ;  /* 0x0000000f13027c12 */ /* 0x000fe2000f8ec0ff */
[----:B------:R-:W-:Y:S01]  /*97d0*/  ULDC UR5, c[0x0][0x610] ;  /* 0x0001840000057ab9 */ /* 0x000fe20000000800 */
[----:B------:R-:W-:Y:S01]  /*97e0*/  SHF.R.U64 R3, R4, UR4, R3 ;  /* 0x0000000404037c19 */ /* 0x000fe20008001203 */
[----:B------:R-:W-:Y:S01]  /*97f0*/  ULDC UR4, c[0x0][0x638] ;  /* 0x00018e0000047ab9 */ /* 0x000fe20000000800 */
[----:B------:R-:W-:-:S03]  /*9800*/  LOP3.LUT R14, R14, UR14, RZ, 0xc0, !PT ;  /* 0x0000000e0e0e7c12 */ /* 0x000fc6000f8ec0ff */
[----:B------:R-:W-:Y:S02]  /*9810*/  IMAD.MOV R4, RZ, RZ, -R3 ;  /* 0x000000ffff047224 */ /* 0x000fe400078e0a03 */
[----:B------:R-:W-:Y:S02]  /*9820*/  IMAD R3, R3, UR16, R2 ;  /* 0x0000001003037c24 */ /* 0x000fe4000f8e0202 */
[----:B------:R-:W-:Y:S01]  /*9830*/  IMAD R13, R4, UR4, R13 ;  /* 0x00000004040d7c24 */ /* 0x000fe2000f8e020d */
[----:B------:R-:W-:Y:S01]  /*9840*/  ULDC UR4, c[0x0][0x600] ;  /* 0x0001800000047ab9 */ /* 0x000fe20000000800 */
[----:B------:R-:W-:Y:S02]  /*9850*/  IMAD R12, R3, UR5, R12 ;  /* 0x00000005030c7c24 */ /* 0x000fe4000f8e020c */
[----:B------:R-:W-:Y:S02]  /*9860*/  IMAD R13, R13, UR4, R14 ;  /* 0x000000040d0d7c24 */ /* 0x000fe4000f8e020e */
[----:B------:R-:W-:-:S02]  /*9870*/  IMAD.MOV.U32 R3, RZ, RZ, 0x1 ;  /* 0x00000001ff037424 */ /* 0x000fc400078e00ff */
[----:B------:R-:W-:Y:S01]  /*9880*/  IMAD.MOV.U32 R2, RZ, RZ, R11 ;  /* 0x000000ffff027224 */ /* 0x000fe200078e000b */
[----:B------:R-:W-:Y:S02]  /*9890*/  SEL R22, R13, R12, !P4 ;  /* 0x0000000c0d167207 */ /* 0x000fe40006000000 */
[----:B------:R-:W-:-:S07]  /*98a0*/  SEL R19, R12, R13, !P4 ;  /* 0x0000000d0c137207 */ /* 0x000fce0006000000 */
.L_x_309:
[----:B------:R-:W-:Y:S05]  /*98b0*/  BSYNC B1 ;  /* 0x0000000000017941 */ /* 0x000fea0003800000 */
.L_x_308:
[----:B------:R-:W-:-:S13]  /*98c0*/  LOP3.LUT P1, RZ, R3, 0xff, RZ, 0xc0, !PT ;  /* 0x000000ff03ff7812 */ /* 0x000fda000782c0ff */
[----:B------:R-:W-:Y:S05]  /*98d0*/  @P1 BRA `(.L_x_312) ;  /* 0xfffffff4001c1947 */ /* 0x000fea000383ffff */
[----:B------:R-:W-:Y:S05]  /*98e0*/  BSYNC B0 ;  /* 0x0000000000007941 */ /* 0x000fea0003800000 */
.L_x_300:
[----:B------:R-:W-:-:S03]  /*98f0*/  UMOV UR4, 0xffffffff ;  /* 0xffffffff00047882 */ /* 0x000fc60000000000 */
[----:B------:R-:W-:Y:S05]  /*9900*/  BRA.DIV UR4, `(.L_x_313) ;  /* 0x0000000e04c87947 */ /* 0x000fea000b800000 */
[----:B------:R-:W-:-:S13]  /*9910*/  ELECT P6, URZ, PT ;  /* 0x00000000003f782f */ /* 0x000fda00038c0000 */
.L_x_347:
[----:B------:R-:W-:Y:S04]  /*9920*/  BSSY B0, `(.L_x_314) ;  /* 0x00000cd000007945 */ /* 0x000fe80003800000 */
[----:B------:R-:W-:Y:S05]  /*9930*/  @!P6 BRA `(.L_x_315) ;  /* 0x0000000c002ce947 */ /* 0x000fea0003800000 */
[----:B------:R-:W-:-:S04]  /*9940*/  LOP3.LUT R16, R16, 0x2, RZ, 0xfc, !PT ;  /* 0x0000000210107812 */ /* 0x000fc800078efcff */
[----:B------:R-:W-:-:S13]  /*9950*/  ISETP.NE.AND P0, PT, R16, 0x3, PT ;  /* 0x000000031000780c */ /* 0x000fda0003f05270 */
[----:B------:R-:W-:Y:S05]  /*9960*/  @!P0 BRA `(.L_x_316) ;  /* 0x0000000000048947 */ /* 0x000fea0003800000 */
[----:B------:R-:W-:Y:S01]  /*9970*/  BPT.TRAP 0x1 ;  /* 0x000000040000795c */ /* 0x000fe20000300000 */
.L_x_316:
[----:B------:R-:W0:Y:S01]  /*9980*/  S2R R3, SR_CgaCtaId ;  /* 0x0000000000037919 */ /* 0x000e220000008800 */
[----:B------:R-:W-:Y:S02]  /*9990*/  MOV R2, 0x400 ;  /* 0x0000040000027802 */ /* 0x000fe40000000f00 */
[----:B------:R-:W-:Y:S02]  /*99a0*/  SHF.L.U32 R4, R0, 0x1f, RZ ;  /* 0x0000001f00047819 */ /* 0x000fe400000006ff */
[----:B0-----:R-:W-:-:S05]  /*99b0*/  LEA R2, R3, R2, 0x18 ;  /* 0x0000000203027211 */ /* 0x001fca00078ec0ff */
[----:B------:R-:W-:-:S04]  /*99c0*/  VIADD R2, R2, 0xb0 ;  /* 0x000000b002027836 */ /* 0x000fc80000000000 */
[C---:B------:R-:W-:Y:S02]  /*99d0*/  IMAD R7, R9.reuse, 0x8, R2 ;  /* 0x0000000809077824 */ /* 0x040fe400078e0202 */
[----:B------:R-:W-:Y:S02]  /*99e0*/  VIADD R9, R9, 0x1 ;  /* 0x0000000109097836 */ /* 0x000fe40000000000 */
[----:B------:R-:W0:Y:S03]  /*99f0*/  SYNCS.PHASECHK.TRANS64.TRYWAIT P0, [R7+URZ], R4 ;  /* 0x00000004070075a7 */ /* 0x000e26000800017f */
[----:B------:R-:W-:-:S04]  /*9a00*/  ISETP.NE.AND P1, PT, R9, 0x16, PT ;  /* 0x000000160900780c */ /* 0x000fc80003f25270 */
[----:B------:R-:W-:Y:S02]  /*9a10*/  SEL R3, RZ, 0x1, P1 ;  /* 0x00000001ff037807 */ /* 0x000fe40000800000 */
[----:B------:R-:W-:Y:S02]  /*9a20*/  SEL R9, R9, RZ, P1 ;  /* 0x000000ff09097207 */ /* 0x000fe40000800000 */
[----:B------:R-:W-:-:S03]  /*9a30*/  LOP3.LUT R6, R0, R3, RZ, 0x3c, !PT ;  /* 0x0000000300067212 */ /* 0x000fc600078e3cff */
[----:B------:R-:W-:Y:S01]  /*9a40*/  IMAD R8, R9, 0x8, R2 ;  /* 0x0000000809087824 */ /* 0x000fe200078e0202 */
[----:B------:R-:W-:Y:S01]  /*9a50*/  SHF.L.U32 R5, R6, 0x1f, RZ ;  /* 0x0000001f06057819 */ /* 0x000fe200000006ff */
[----:B0-----:R-:W-:Y:S06]  /*9a60*/  @!P0 BRA `(.L_x_317) ;  /* 0x0000000c00908947 */ /* 0x001fec0003800000 */
.L_x_348:
[----:B------:R-:W1:Y:S01]  /*9a70*/  SYNCS.PHASECHK.TRANS64.TRYWAIT P0, [R8+URZ], R5 ;  /* 0x00000005080075a7 */ /* 0x000e62000800017f */
[----:B------:R-:W-:-:S05]  /*9a80*/  VIADD R0, R9, 0x1 ;  /* 0x0000000109007836 */ /* 0x000fca0000000000 */
[----:B------:R-:W-:-:S04]  /*9a90*/  ISETP.NE.AND P1, PT, R0, 0x16, PT ;  /* 0x000000160000780c */ /* 0x000fc80003f25270 */
[----:B------:R-:W-:Y:S02]  /*9aa0*/  SEL R3, RZ, 0x1, P1 ;  /* 0x00000001ff037807 */ /* 0x000fe40000800000 */
[----:B0-----:R-:W-:Y:S02]  /*9ab0*/  SEL R7, R0, RZ, P1 ;  /* 0x000000ff00077207 */ /* 0x001fe40000800000 */
[----:B------:R-:W-:-:S03]  /*9ac0*/  LOP3.LUT R6, R6, R3, RZ, 0x3c, !PT ;  /* 0x0000000306067212 */ /* 0x000fc600078e3cff */
[----:B------:R-:W-:Y:S01]  /*9ad0*/  IMAD R9, R7, 0x8, R2 ;  /* 0x0000000807097824 */ /* 0x000fe200078e0202 */
[----:B------:R-:W-:Y:S01]  /*9ae0*/  SHF.L.U32 R4, R6, 0x1f, RZ ;  /* 0x0000001f06047819 */ /* 0x000fe200000006ff */
[----:B-1----:R-:W-:Y:S06]  /*9af0*/  @!P0 BRA `(.L_x_318) ;  /* 0x0000000c00808947 */ /* 0x002fec0003800000 */
.L_x_349:
[----:B------:R-:W1:Y:S01]  /*9b00*/  SYNCS.PHASECHK.TRANS64.TRYWAIT P0, [R9+URZ], R4 ;  /* 0x00000004090075a7 */ /* 0x000e62000800017f */
[----:B------:R-:W-:-:S05]  /*9b10*/  VIADD R0, R7, 0x1 ;  /* 0x0000000107007836 */ /* 0x000fca0000000000 */
[----:B------:R-:W-:-:S04]  /*9b20*/  ISETP.NE.AND P1, PT, R0, 0x16, PT ;  /* 0x000000160000780c */ /* 0x000fc80003f25270 */
[----:B------:R-:W-:Y:S02]  /*9b30*/  SEL R3, RZ, 0x1, P1 ;  /* 0x00000001ff037807 */ /* 0x000fe40000800000 */
[----:B------:R-:W-:Y:S02]  /*9b40*/  SEL R7, R0, RZ, P1 ;  /* 0x000000ff00077207 */ /* 0x000fe40000800000 */
[----:B------:R-:W-:-:S03]  /*9b50*/  LOP3.LUT R6, R6, R3, RZ, 0x3c, !PT ;  /* 0x0000000306067212 */ /* 0x000fc600078e3cff */
[----:B0-----:R-:W-:Y:S01]  /*9b60*/  IMAD R8, R7, 0x8, R2 ;  /* 0x0000000807087824 */ /* 0x001fe200078e0202 */
[----:B------:R-:W-:Y:S01]  /*9b70*/  SHF.L.U32 R5, R6, 0x1f, RZ ;  /* 0x0000001f06057819 */ /* 0x000fe200000006ff */
[----:B-1----:R-:W-:Y:S06]  /*9b80*/  @!P0 BRA `(.L_x_319) ;  /* 0x0000000c00708947 */ /* 0x002fec0003800000 */
.L_x_350:
        /* <DEDUP_REMOVED lines=9> */
.L_x_351:
        /* <DEDUP_REMOVED lines=9> */
.L_x_352:
        /* <DEDUP_REMOVED lines=9> */
.L_x_353:
        /* <DEDUP_REMOVED lines=9> */
.L_x_354:
        /* <DEDUP_REMOVED lines=9> */
.L_x_355:
        /* <DEDUP_REMOVED lines=9> */
.L_x_356:
        /* <DEDUP_REMOVED lines=9> */
.L_x_357:
        /* <DEDUP_REMOVED lines=9> */
.L_x_358:
        /* <DEDUP_REMOVED lines=9> */
.L_x_359:
        /* <DEDUP_REMOVED lines=9> */
.L_x_360:
        /* <DEDUP_REMOVED lines=9> */
.L_x_361:
        /* <DEDUP_REMOVED lines=9> */
.L_x_362:
        /* <DEDUP_REMOVED lines=9> */
.L_x_363:
        /* <DEDUP_REMOVED lines=9> */
.L_x_364:
        /* <DEDUP_REMOVED lines=9> */
.L_x_365:
        /* <DEDUP_REMOVED lines=9> */
.L_x_366:
[----:B------:R-:W1:Y:S01]  /*a490*/  SYNCS.PHASECHK.TRANS64.TRYWAIT P0, [R8+URZ], R5 ;  /* 0x00000005080075a7 */ /* 0x000e62000800017f */
[----:B------:R-:W-:-:S05]  /*a4a0*/  VIADD R0, R7, 0x1 ;  /* 0x0000000107007836 */ /* 0x000fca0000000000 */
[----:B------:R-:W-:-:S04]  /*a4b0*/  ISETP.NE.AND P1, PT, R0, 0x16, PT ;  /* 0x000000160000780c */ /* 0x000fc80003f25270 */
[----:B------:R-:W-:Y:S02]  /*a4c0*/  SEL R3, RZ, 0x1, P1 ;  /* 0x00000001ff037807 */ /* 0x000fe40000800000 */
[----:B------:R-:W-:Y:S02]  /*a4d0*/  SEL R7, R0, RZ, P1 ;  /* 0x000000ff00077207 */ /* 0x000fe40000800000 */
[----:B0-----:R-:W-:-:S03]  /*a4e0*/  LOP3.LUT R9, R6, R3, RZ, 0x3c, !PT ;  /* 0x0000000306097212 */ /* 0x001fc600078e3cff */
[----:B------:R-:W-:Y:S01]  /*a4f0*/  IMAD R11, R7, 0x8, R2 ;  /* 0x00000008070b7824 */ /* 0x000fe200078e0202 */
[----:B------:R-:W-:Y:S01]  /*a500*/  SHF.L.U32 R6, R9, 0x1f, RZ ;  /* 0x0000001f09067819 */ /* 0x000fe200000006ff */
[----:B-1----:R-:W-:Y:S06]  /*a510*/  @!P0 BRA `(.L_x_336) ;  /* 0x0000000800608947 */ /* 0x002fec0003800000 */
.L_x_367:
[----:B------:R-:W1:Y:S01]  /*a520*/  SYNCS.PHASECHK.TRANS64.TRYWAIT P0, [R11+URZ], R6 ;  /* 0x000000060b0075a7 */ /* 0x000e62000800017f */
[----:B------:R-:W-:-:S05]  /*a530*/  VIADD R0, R7, 0x1 ;  /* 0x0000000107007836 */ /* 0x000fca0000000000 */
[----:B------:R-:W-:-:S04]  /*a540*/  ISETP.NE.AND P1, PT, R0, 0x16, PT ;  /* 0x000000160000780c */ /* 0x000fc80003f25270 */
[----:B------:R-:W-:Y:S02]  /*a550*/  SEL R4, RZ, 0x1, P1 ;  /* 0x00000001ff047807 */ /* 0x000fe40000800000 */
[----:B------:R-:W-:Y:S02]  /*a560*/  SEL R3, R0, RZ, P1 ;  /* 0x000000ff00037207 */ /* 0x000fe40000800000 */
[----:B------:R-:W-:Y:S01]  /*a570*/  LOP3.LUT R0, R9, R4, RZ, 0x3c, !PT ;  /* 0x0000000409007212 */ /* 0x000fe200078e3cff */
[----:B-1----:R-:W-:Y:S06]  /*a580*/  @!P0 BRA `(.L_x_337) ;  /* 0x0000000800588947 */ /* 0x002fec0003800000 */
.L_x_368:
[----:B------:R-:W-:Y:S01]  /*a590*/  IMAD R3, R3, 0x8, R2 ;  /* 0x0000000803037824 */ /* 0x000fe200078e0202 */
[----:B------:R-:W-:-:S07]  /*a5a0*/  SHF.L.U32 R0, R0, 0x1f, RZ ;  /* 0x0000001f00007819 */ /* 0x000fce00000006ff */
.L_x_338:
[----:B--2---:R2:W3:Y:S02]  /*a5b0*/  SYNCS.PHASECHK.TRANS64.TRYWAIT P0, [R3+URZ], R0 ;  /* 0x00000000030075a7 */ /* 0x0044e4000800017f */
[----:B---3--:R-:W-:Y:S05]  /*a5c0*/  @!P0 NANOSLEEP.SYNCS 0x989680 ;  /* 0x009896800000895d */ /* 0x008fea0003900000 */
[----:B------:R-:W3:Y:S02]  /*a5d0*/  @!P0 SYNCS.PHASECHK.TRANS64 P0, [R3+URZ], R0 ;  /* 0x00000000030085a7 */ /* 0x000ee4000800007f */
[----:B---3--:R-:W-:Y:S05]  /*a5e0*/  @!P0 BRA `(.L_x_338) ;  /* 0xfffffffc00f08947 */ /* 0x008fea000383ffff */
.L_x_315:
[----:B------:R-:W-:Y:S05]  /*a5f0*/  BSYNC B0 ;  /* 0x0000000000007941 */ /* 0x000fea0003800000 */
.L_x_314:
[----:B------:R-:W-:Y:S05]  /*a600*/  EXIT ;  /* 0x000000000000794d */ /* 0x000fea0003800000 */
.L_x_20:
[----:B-1----:R1:W2:Y:S02]  /*a610*/  SYNCS.PHASECHK.TRANS64.TRYWAIT P0, [R159+URZ], R0 ;  /* 0x000000009f0075a7 */ /* 0x0022a4000800017f */
[----:B--2---:R-:W-:Y:S05]  /*a620*/  @!P0 NANOSLEEP.SYNCS 0x989680 ;  /* 0x009896800000895d */ /* 0x004fea0003900000 */
[----:B------:R-:W2:Y:S02]  /*a630*/  @!P0 SYNCS.PHASECHK.TRANS64 P0, [R159+URZ], R0 ;  /* 0x000000009f0085a7 */ /* 0x000ea4000800007f */
[----:B--2---:R-:W-:Y:S05]  /*a640*/  @!P0 BRA `(.L_x_20) ;  /* 0xfffffffc00f08947 */ /* 0x004fea000383ffff */
[----:B------:R-:W-:Y:S05]  /*a650*/  BRA `(.L_x_339) ;  /* 0xffffff70009c7947 */ /* 0x000fea000383ffff */
.L_x_25:
[----:B--2---:R2:W3:Y:S02]  /*a660*/  SYNCS.PHASECHK.TRANS64.TRYWAIT P1, [R3+URZ], R0 ;  /* 0x00000000030075a7 */ /* 0x0044e4000802017f */
[----:B---3--:R-:W-:Y:S05]  /*a670*/  @!P1 NANOSLEEP.SYNCS 0x989680 ;  /* 0x009896800000995d */ /* 0x008fea0003900000 */
[----:B------:R-:W3:Y:S02]  /*a680*/  @!P1 SYNCS.PHASECHK.TRANS64 P1, [R3+URZ], R0 ;  /* 0x00000000030095a7 */ /* 0x000ee4000802007f */
[----:B---3--:R-:W-:Y:S05]  /*a690*/  @!P1 BRA `(.L_x_25) ;  /* 0xfffffffc00f09947 */ /* 0x008fea000383ffff */
[----:B------:R-:W-:Y:S05]  /*a6a0*/  BRA `(.L_x_24) ;  /* 0xffffff74000c7947 */ /* 0x000fea000383ffff */
.L_x_30:
[----:B--2---:R-:W-:-:S04]  /*a6b0*/  IMAD.U32 R5, RZ, RZ, UR4 ;  /* 0x00000004ff057e24 */ /* 0x004fc8000f8e00ff */
[----:B------:R2:W3:Y:S03]  /*a6c0*/  SYNCS.PHASECHK.TRANS64.TRYWAIT P1, [R5+URZ], R4 ;  /* 0x00000004050075a7 */ /* 0x0004e6000802017f */
[----:B---3--:R-:W-:Y:S05]  /*a6d0*/  @!P1 NANOSLEEP.SYNCS 0x989680 ;  /* 0x009896800000995d */ /* 0x008fea0003900000 */
[----:B------:R-:W3:Y:S02]  /*a6e0*/  @!P1 SYNCS.PHASECHK.TRANS64 P1, [R5+URZ], R4 ;  /* 0x00000004050095a7 */ /* 0x000ee4000802007f */
[----:B---3--:R-:W-:Y:S05]  /*a6f0*/  @!P1 BRA `(.L_x_30) ;  /* 0xfffffffc00ec9947 */ /* 0x008fea000383ffff */
[----:B------:R-:W-:Y:S05]  /*a700*/  BRA `(.L_x_29) ;  /* 0xffffff7400807947 */ /* 0x000fea000383ffff */
.L_x_36:
[----:B-1----:R1:W2:Y:S02]  /*a710*/  SYNCS.PHASECHK.TRANS64.TRYWAIT P0, [R159+URZ+0x10], R0 ;  /* 0x000010009f0075a7 */ /* 0x0022a4000800017f */
[----:B--2---:R-:W-:Y:S05]  /*a720*/  @!P0 NANOSLEEP.SYNCS 0x989680 ;  /* 0x009896800000895d */ /* 0x004fea0003900000 */
[----:B------:R-:W2:Y:S02]  /*a730*/  @!P0 SYNCS.PHASECHK.TRANS64 P0, [R159+URZ+0x10], R0 ;  /* 0x000010009f0085a7 */ /* 0x000ea4000800007f */
[----:B--2---:R-:W-:Y:S05]  /*a740*/  @!P0 BRA `(.L_x_36) ;  /* 0xfffffffc00f08947 */ /* 0x004fea000383ffff */
[----:B------:R-:W-:Y:S05]  /*a750*/  BRA `(.L_x_340) ;  /* 0xffffff7800707947 */ /* 0x000fea000383ffff */
.L_x_301:
[----:B------:R-:W-:Y:S01]  /*a760*/  BSSY B1, `(.L_x_341) ;  /* 0x0000006000017945 */ /* 0x000fe20003800000 */
[----:B------:R-:W-:-:S07]  /*a770*/  IMAD.MOV.U32 R15, RZ, RZ, -0x1 ;  /* 0xffffffffff0f7424 */ /* 0x000fce00078e00ff */
[----:B-----5:R-:W-:Y:S05]  /*a780*/  WARPSYNC.COLLECTIVE R15, `(.L_x_342) ;  /* 0x000000000f0c7348 */ /* 0x020fea0003c00000 */
[----:B------:R-:W-:Y:S02]  /*a790*/  ELECT P6, UR62, PT ;  /* 0x00000000003e782f */ /* 0x000fe400038c0000 */
[----:B------:R-:W-:Y:S01]  /*a7a0*/  MOV R14, UR62 ;  /* 0x0000003e000e7c02 */ /* 0x000fe20008000f00 */
[----:B-----5:R-:W-:Y:S10]  /*a7b0*/  ENDCOLLECTIVE ;  /* 0x000000000000791b */ /* 0x020ff40003800000 */
.L_x_342:
[----:B------:R-:W-:Y:S05]  /*a7c0*/  BSYNC B1 ;  /* 0x0000000000017941 */ /* 0x000fea0003800000 */
.L_x_341:
[----:B------:R-:W-:Y:S05]  /*a7d0*/  BRA `(.L_x_343) ;  /* 0xffffffe400687947 */ /* 0x000fea000383ffff */
.L_x_304:
[----:B0-----:R0:W1:Y:S02]  /*a7e0*/  SYNCS.PHASECHK.TRANS64.TRYWAIT P1, [R13+URZ+0xb0], R4 ;  /* 0x0000b0040d0075a7 */ /* 0x001064000802017f */
[----:B-1----:R-:W-:Y:S05]  /*a7f0*/  @!P1 NANOSLEEP.SYNCS 0x989680 ;  /* 0x009896800000995d */ /* 0x002fea0003900000 */
[----:B------:R-:W1:Y:S02]  /*a800*/  @!P1 SYNCS.PHASECHK.TRANS64 P1, [R13+URZ+0xb0], R4 ;  /* 0x0000b0040d0095a7 */ /* 0x000e64000802007f */
[----:B-1----:R-:W-:Y:S05]  /*a810*/  @!P1 BRA `(.L_x_304) ;  /* 0xfffffffc00f09947 */ /* 0x002fea000383ffff */
[----:B------:R-:W-:Y:S05]  /*a820*/  BRA `(.L_x_344) ;  /* 0xffffffe400a47947 */ /* 0x000fea000383ffff */
.L_x_313:
[----:B------:R-:W-:Y:S01]  /*a830*/  BSSY B0, `(.L_x_345) ;  /* 0x0000006000007945 */ /* 0x000fe20003800000 */
[----:B------:R-:W-:-:S07]  /*a840*/  IMAD.MOV.U32 R15, RZ, RZ, -0x1 ;  /* 0xffffffffff0f7424 */ /* 0x000fce00078e00ff */
[----:B-----5:R-:W-:Y:S05]  /*a850*/  WARPSYNC.COLLECTIVE R15, `(.L_x_346) ;  /* 0x000000000f0c7348 */ /* 0x020fea0003c00000 */
[----:B------:R-:W-:Y:S02]  /*a860*/  ELECT P6, UR62, PT ;  /* 0x00000000003e782f */ /* 0x000fe400038c0000 */
[----:B------:R-:W-:Y:S01]  /*a870*/  MOV R14, UR62 ;  /* 0x0000003e000e7c02 */ /* 0x000fe20008000f00 */
[----:B-----5:R-:W-:Y:S10]  /*a880*/  ENDCOLLECTIVE ;  /* 0x000000000000791b */ /* 0x020ff40003800000 */
.L_x_346:
[----:B------:R-:W-:Y:S05]  /*a890*/  BSYNC B0 ;  /* 0x0000000000007941 */ /* 0x000fea0003800000 */
.L_x_345:
[----:B------:R-:W-:Y:S05]  /*a8a0*/  BRA `(.L_x_347) ;  /* 0xfffffff0001c7947 */ /* 0x000fea000383ffff */
.L_x_317:
[----:B0-----:R0:W1:Y:S02]  /*a8b0*/  SYNCS.PHASECHK.TRANS64.TRYWAIT P0, [R7+URZ], R4 ;  /* 0x00000004070075a7 */ /* 0x001064000800017f */
[----:B-1----:R-:W-:Y:S05]  /*a8c0*/  @!P0 NANOSLEEP.SYNCS 0x989680 ;  /* 0x009896800000895d */ /* 0x002fea0003900000 */
[----:B------:R-:W1:Y:S02]  /*a8d0*/  @!P0 SYNCS.PHASECHK.TRANS64 P0, [R7+URZ], R4 ;  /* 0x00000004070085a7 */ /* 0x000e64000800007f */
[----:B-1----:R-:W-:Y:S05]  /*a8e0*/  @!P0 BRA `(.L_x_317) ;  /* 0xfffffffc00f08947 */ /* 0x002fea000383ffff */
[----:B------:R-:W-:Y:S05]  /*a8f0*/  BRA `(.L_x_348) ;  /* 0xfffffff0005c7947 */ /* 0x000fea000383ffff */
.L_x_318:
[----:B0-----:R0:W1:Y:S02]  /*a900*/  SYNCS.PHASECHK.TRANS64.TRYWAIT P0, [R8+URZ], R5 ;  /* 0x00000005080075a7 */ /* 0x001064000800017f */
[----:B-1----:R-:W-:Y:S05]  /*a910*/  @!P0 NANOSLEEP.SYNCS 0x989680 ;  /* 0x009896800000895d */ /* 0x002fea0003900000 */
[----:B------:R-:W1:Y:S02]  /*a920*/  @!P0 SYNCS.PHASECHK.TRANS64 P0, [R8+URZ], R5 ;  /* 0x00000005080085a7 */ /* 0x000e64000800007f */
[----:B-1----:R-:W-:Y:S05]  /*a930*/  @!P0 BRA `(.L_x_318) ;  /* 0xfffffffc00f08947 */ /* 0x002fea000383ffff */
[----:B------:R-:W-:Y:S05]  /*a940*/  BRA `(.L_x_349) ;  /* 0xfffffff0006c7947 */ /* 0x000fea000383ffff */
.L_x_319:
[----:B0-----:R0:W1:Y:S02]  /*a950*/  SYNCS.PHASECHK.TRANS64.TRYWAIT P0, [R9+URZ], R4 ;  /* 0x00000004090075a7 */ /* 0x001064000800017f */
[----:B-1----:R-:W-:Y:S05]  /*a960*/  @!P0 NANOSLEEP.SYNCS 0x989680 ;  /* 0x009896800000895d */ /* 0x002fea0003900000 */
[----:B------:R-:W1:Y:S02]  /*a970*/  @!P0 SYNCS.PHASECHK.TRANS64 P0, [R9+URZ], R4 ;  /* 0x00000004090085a7 */ /* 0x000e64000800007f */
[----:B-1----:R-:W-:Y:S05]  /*a980*/  @!P0 BRA `(.L_x_319) ;  /* 0xfffffffc00f08947 */ /* 0x002fea000383ffff */
[----:B------:R-:W-:Y:S05]  /*a990*/  BRA `(.L_x_350) ;  /* 0xfffffff0007c7947 */ /* 0x000fea000383ffff */
.L_x_320:
[----:B0-----:R0:W1:Y:S02]  /*a9a0*/  SYNCS.PHASECHK.TRANS64.TRYWAIT P0, [R8+URZ], R5 ;  /* 0x00000005080075a7 */ /* 0x001064000800017f */
[----:B-1----:R-:W-:Y:S05]  /*a9b0*/  @!P0 NANOSLEEP.SYNCS 0x989680 ;  /* 0x009896800000895d */ /* 0x002fea0003900000 */
[----:B------:R-:W1:Y:S02]  /*a9c0*/  @!P0 SYNCS.PHASECHK.TRANS64 P0, [R8+URZ], R5 ;  /* 0x00000005080085a7 */ /* 0x000e64000800007f */
[----:B-1----:R-:W-:Y:S05]  /*a9d0*/  @!P0 BRA `(.L_x_320) ;  /* 0xfffffffc00f08947 */ /* 0x002fea000383ffff */
[----:B------:R-:W-:Y:S05]  /*a9e0*/  BRA `(.L_x_351) ;  /* 0xfffffff0008c7947 */ /* 0x000fea000383ffff */
.L_x_321:
[----:B0-----:R0:W1:Y:S02]  /*a9f0*/  SYNCS.PHASECHK.TRANS64.TRYWAIT P0, [R9+URZ], R4 ;  /* 0x00000004090075a7 */ /* 0x001064000800017f */
[----:B-1----:R-:W-:Y:S05]  /*aa00*/  @!P0 NANOSLEEP.SYNCS 0x989680 ;  /* 0x009896800000895d */ /* 0x002fea0003900000 */
[----:B------:R-:W1:Y:S02]  /*aa10*/  @!P0 SYNCS.PHASECHK.TRANS64 P0, [R9+URZ], R4 ;  /* 0x00000004090085a7 */ /* 0x000e64000800007f */
[----:B-1----:R-:W-:Y:S05]  /*aa20*/  @!P0 BRA `(.L_x_321) ;  /* 0xfffffffc00f08947 */ /* 0x002fea000383ffff */
[----:B------:R-:W-:Y:S05]  /*aa30*/  BRA `(.L_x_352) ;  /* 0xfffffff0009c7947 */ /* 0x000fea000383ffff */
.L_x_322:
[----:B0-----:R0:W1:Y:S02]  /*aa40*/  SYNCS.PHASECHK.TRANS64.TRYWAIT P0, [R8+URZ], R5 ;  /* 0x00000005080075a7 */ /* 0x001064000800017f */
[----:B-1----:R-:W-:Y:S05]  /*aa50*/  @!P0 NANOSLEEP.SYNCS 0x989680 ;  /* 0x009896800000895d */ /* 0x002fea0003900000 */
[----:B------:R-:W1:Y:S02]  /*aa60*/  @!P0 SYNCS.PHASECHK.TRANS64 P0, [R8+URZ], R5 ;  /* 0x00000005080085a7 */ /* 0x000e64000800007f */
[----:B-1----:R-:W-:Y:S05]  /*aa70*/  @!P0 BRA `(.L_x_322) ;  /* 0xfffffffc00f08947 */ /* 0x002fea000383ffff */
[----:B------:R-:W-:Y:S05]  /*aa80*/  BRA `(.L_x_353) ;  /* 0xfffffff000ac7947 */ /* 0x000fea000383ffff */
.L_x_323:
[----:B0-----:R0:W1:Y:S02]  /*aa90*/  SYNCS.PHASECHK.TRANS64.TRYWAIT P0, [R9+URZ], R4 ;  /* 0x00000004090075a7 */ /* 0x001064000800017f */
[----:B-1----:R-:W-:Y:S05]  /*aaa0*/  @!P0 NANOSLEEP.SYNCS 0x989680 ;  /* 0x009896800000895d */ /* 0x002fea0003900000 */
[----:B------:R-:W1:Y:S02]  /*aab0*/  @!P0 SYNCS.PHASECHK.TRANS64 P0, [R9+URZ], R4 ;  /* 0x00000004090085a7 */ /* 0x000e64000800007f */
[----:B-1----:R-:W-:Y:S05]  /*aac0*/  @!P0 BRA `(.L_x_323) ;  /* 0xfffffffc00f08947 */ /* 0x002fea000383ffff */
[----:B------:R-:W-:Y:S05]  /*aad0*/  BRA `(.L_x_354) ;  /* 0xfffffff000bc7947 */ /* 0x000fea000383ffff */
.L_x_324:
[----:B0-----:R0:W1:Y:S02]  /*aae0*/  SYNCS.PHASECHK.TRANS64.TRYWAIT P0, [R8+URZ], R5 ;  /* 0x00000005080075a7 */ /* 0x001064000800017f */
[----:B-1----:R-:W-:Y:S05]  /*aaf0*/  @!P0 NANOSLEEP.SYNCS 0x989680 ;  /* 0x009896800000895d */ /* 0x002fea0003900000 */
[----:B------:R-:W1:Y:S02]  /*ab00*/  @!P0 SYNCS.PHASECHK.TRANS64 P0, [R8+URZ], R5 ;  /* 0x00000005080085a7 */ /* 0x000e64000800007f */
[----:B-1----:R-:W-:Y:S05]  /*ab10*/  @!P0 BRA `(.L_x_324) ;  /* 0xfffffffc00f08947 */ /* 0x002fea000383ffff */
[----:B------:R-:W-:Y:S05]  /*ab20*/  BRA `(.L_x_355) ;  /* 0xfffffff000cc7947 */ /* 0x000fea000383ffff */
.L_x_325:
[----:B0-----:R0:W1:Y:S02]  /*ab30*/  SYNCS.PHASECHK.TRANS64.TRYWAIT P0, [R9+URZ], R4 ;  /* 0x00000004090075a7 */ /* 0x001064000800017f */
[----:B-1----:R-:W-:Y:S05]  /*ab40*/  @!P0 NANOSLEEP.SYNCS 0x989680 ;  /* 0x009896800000895d */ /* 0x002fea0003900000 */
[----:B------:R-:W1:Y:S02]  /*ab50*/  @!P0 SYNCS.PHASECHK.TRANS64 P0, [R9+URZ], R4 ;  /* 0x00000004090085a7 */ /* 0x000e64000800007f */
[----:B-1----:R-:W-:Y:S05]  /*ab60*/  @!P0 BRA `(.L_x_325) ;  /* 0xfffffffc00f08947 */ /* 0x002fea000383ffff */
[----:B------:R-:W-:Y:S05]  /*ab70*/  BRA `(.L_x_356) ;  /* 0xfffffff000dc7947 */ /* 0x000fea000383ffff */
.L_x_326:
[----:B0-----:R0:W1:Y:S02]  /*ab80*/  SYNCS.PHASECHK.TRANS64.TRYWAIT P0, [R8+URZ], R5 ;  /* 0x00000005080075a7 */ /* 0x001064000800017f */
[----:B-1----:R-:W-:Y:S05]  /*ab90*/  @!P0 NANOSLEEP.SYNCS 0x989680 ;  /* 0x009896800000895d */ /* 0x002fea0003900000 */
[----:B------:R-:W1:Y:S02]  /*aba0*/  @!P0 SYNCS.PHASECHK.TRANS64 P0, [R8+URZ], R5 ;  /* 0x00000005080085a7 */ /* 0x000e64000800007f */
[----:B-1----:R-:W-:Y:S05]  /*abb0*/  @!P0 BRA `(.L_x_326) ;  /* 0xfffffffc00f08947 */ /* 0x002fea000383ffff */
[----:B------:R-:W-:Y:S05]  /*abc0*/  BRA `(.L_x_357) ;  /* 0xfffffff000ec7947 */ /* 0x000fea000383ffff */
.L_x_327:
[----:B0-----:R0:W1:Y:S02]  /*abd0*/  SYNCS.PHASECHK.TRANS64.TRYWAIT P0, [R9+URZ], R4 ;  /* 0x00000004090075a7 */ /* 0x001064000800017f */
[----:B-1----:R-:W-:Y:S05]  /*abe0*/  @!P0 NANOSLEEP.SYNCS 0x989680 ;  /* 0x009896800000895d */ /* 0x002fea0003900000 */
[----:B------:R-:W1:Y:S02]  /*abf0*/  @!P0 SYNCS.PHASECHK.TRANS64 P0, [R9+URZ], R4 ;  /* 0x00000004090085a7 */ /* 0x000e64000800007f */
[----:B-1----:R-:W-:Y:S05]  /*ac00*/  @!P0 BRA `(.L_x_327) ;  /* 0xfffffffc00f08947 */ /* 0x002fea000383ffff */
[----:B------:R-:W-:Y:S05]  /*ac10*/  BRA `(.L_x_358) ;  /* 0xfffffff000fc7947 */ /* 0x000fea000383ffff */
.L_x_328:
[----:B0-----:R0:W1:Y:S02]  /*ac20*/  SYNCS.PHASECHK.TRANS64.TRYWAIT P0, [R8+URZ], R5 ;  /* 0x00000005080075a7 */ /* 0x001064000800017f */
[----:B-1----:R-:W-:Y:S05]  /*ac30*/  @!P0 NANOSLEEP.SYNCS 0x989680 ;  /* 0x009896800000895d */ /* 0x002fea0003900000 */
[----:B------:R-:W1:Y:S02]  /*ac40*/  @!P0 SYNCS.PHASECHK.TRANS64 P0, [R8+URZ], R5 ;  /* 0x00000005080085a7 */ /* 0x000e64000800007f */
[----:B-1----:R-:W-:Y:S05]  /*ac50*/  @!P0 BRA `(.L_x_328) ;  /* 0xfffffffc00f08947 */ /* 0x002fea000383ffff */
[----:B------:R-:W-:Y:S05]  /*ac60*/  BRA `(.L_x_359) ;  /* 0xfffffff4000c7947 */ /* 0x000fea000383ffff */
.L_x_329:
[----:B0-----:R0:W1:Y:S02]  /*ac70*/  SYNCS.PHASECHK.TRANS64.TRYWAIT P0, [R9+URZ], R4 ;  /* 0x00000004090075a7 */ /* 0x001064000800017f */
[----:B-1----:R-:W-:Y:S05]  /*ac80*/  @!P0 NANOSLEEP.SYNCS 0x989680 ;  /* 0x009896800000895d */ /* 0x002fea0003900000 */
[----:B------:R-:W1:Y:S02]  /*ac90*/  @!P0 SYNCS.PHASECHK.TRANS64 P0, [R9+URZ], R4 ;  /* 0x00000004090085a7 */ /* 0x000e64000800007f */
[----:B-1----:R-:W-:Y:S05]  /*aca0*/  @!P0 BRA `(.L_x_329) ;  /* 0xfffffffc00f08947 */ /* 0x002fea000383ffff */
[----:B------:R-:W-:Y:S05]  /*acb0*/  BRA `(.L_x_360) ;  /* 0xfffffff4001c7947 */ /* 0x000fea000383ffff */
.L_x_330:
[----:B0-----:R0:W1:Y:S02]  /*acc0*/  SYNCS.PHASECHK.TRANS64.TRYWAIT P0, [R8+URZ], R5 ;  /* 0x00000005080075a7 */ /* 0x001064000800017f */
[----:B-1----:R-:W-:Y:S05]  /*acd0*/  @!P0 NANOSLEEP.SYNCS 0x989680 ;  /* 0x009896800000895d */ /* 0x002fea0003900000 */
[----:B------:R-:W1:Y:S02]  /*ace0*/  @!P0 SYNCS.PHASECHK.TRANS64 P0, [R8+URZ], R5 ;  /* 0x00000005080085a7 */ /* 0x000e64000800007f */
[----:B-1----:R-:W-:Y:S05]  /*acf0*/  @!P0 BRA `(.L_x_330) ;  /* 0xfffffffc00f08947 */ /* 0x002fea000383ffff */
[----:B------:R-:W-:Y:S05]  /*ad00*/  BRA `(.L_x_361) ;  /* 0xfffffff4002c7947 */ /* 0x000fea000383ffff */
.L_x_331:
[----:B0-----:R0:W1:Y:S02]  /*ad10*/  SYNCS.PHASECHK.TRANS64.TRYWAIT P0, [R9+URZ], R4 ;  /* 0x00000004090075a7 */ /* 0x001064000800017f */
[----:B-1----:R-:W-:Y:S05]  /*ad20*/  @!P0 NANOSLEEP.SYNCS 0x989680 ;  /* 0x009896800000895d */ /* 0x002fea0003900000 */
[----:B------:R-:W1:Y:S02]  /*ad30*/  @!P0 SYNCS.PHASECHK.TRANS64 P0, [R9+URZ], R4 ;  /* 0x00000004090085a7 */ /* 0x000e64000800007f */
[----:B-1----:R-:W-:Y:S05]  /*ad40*/  @!P0 BRA `(.L_x_331) ;  /* 0xfffffffc00f08947 */ /* 0x002fea000383ffff */
[----:B------:R-:W-:Y:S05]  /*ad50*/  BRA `(.L_x_362) ;  /* 0xfffffff4003c7947 */ /* 0x000fea000383ffff */
.L_x_332:
[----:B0-----:R0:W1:Y:S02]  /*ad60*/  SYNCS.PHASECHK.TRANS64.TRYWAIT P0, [R8+URZ], R5 ;  /* 0x00000005080075a7 */ /* 0x001064000800017f */
[----:B-1----:R-:W-:Y:S05]  /*ad70*/  @!P0 NANOSLEEP.SYNCS 0x989680 ;  /* 0x009896800000895d */ /* 0x002fea0003900000 */
[----:B------:R-:W1:Y:S02]  /*ad80*/  @!P0 SYNCS.PHASECHK.TRANS64 P0, [R8+URZ], R5 ;  /* 0x00000005080085a7 */ /* 0x000e64000800007f */
[----:B-1----:R-:W-:Y:S05]  /*ad90*/  @!P0 BRA `(.L_x_332) ;  /* 0xfffffffc00f08947 */ /* 0x002fea000383ffff */
[----:B------:R-:W-:Y:S05]  /*ada0*/  BRA `(.L_x_363) ;  /* 0xfffffff4004c7947 */ /* 0x000fea000383ffff */
.L_x_333:
[----:B0-----:R0:W1:Y:S02]  /*adb0*/  SYNCS.PHASECHK.TRANS64.TRYWAIT P0, [R9+URZ], R4 ;  /* 0x00000004090075a7 */ /* 0x001064000800017f */
[----:B-1----:R-:W-:Y:S05]  /*adc0*/  @!P0 NANOSLEEP.SYNCS 0x989680 ;  /* 0x009896800000895d */ /* 0x002fea0003900000 */
[----:B------:R-:W1:Y:S02]  /*add0*/  @!P0 SYNCS.PHASECHK.TRANS64 P0, [R9+URZ], R4 ;  /* 0x00000004090085a7 */ /* 0x000e64000800007f */
[----:B-1----:R-:W-:Y:S05]  /*ade0*/  @!P0 BRA `(.L_x_333) ;  /* 0xfffffffc00f08947 */ /* 0x002fea000383ffff */
[----:B------:R-:W-:Y:S05]  /*adf0*/  BRA `(.L_x_364) ;  /* 0xfffffff4005c7947 */ /* 0x000fea000383ffff */
.L_x_334:
[----:B0-----:R0:W1:Y:S02]  /*ae00*/  SYNCS.PHASECHK.TRANS64.TRYWAIT P0, [R8+URZ], R5 ;  /* 0x00000005080075a7 */ /* 0x001064000800017f */
[----:B-1----:R-:W-:Y:S05]  /*ae10*/  @!P0 NANOSLEEP.SYNCS 0x989680 ;  /* 0x009896800000895d */ /* 0x002fea0003900000 */
[----:B------:R-:W1:Y:S02]  /*ae20*/  @!P0 SYNCS.PHASECHK.TRANS64 P0, [R8+URZ], R5 ;  /* 0x00000005080085a7 */ /* 0x000e64000800007f */
[----:B-1----:R-:W-:Y:S05]  /*ae30*/  @!P0 BRA `(.L_x_334) ;  /* 0xfffffffc00f08947 */ /* 0x002fea000383ffff */
[----:B------:R-:W-:Y:S05]  /*ae40*/  BRA `(.L_x_365) ;  /* 0xfffffff4006c7947 */ /* 0x000fea000383ffff */
.L_x_335:
[----:B0-----:R0:W1:Y:S02]  /*ae50*/  SYNCS.PHASECHK.TRANS64.TRYWAIT P0, [R9+URZ], R4 ;  /* 0x00000004090075a7 */ /* 0x001064000800017f */
[----:B-1----:R-:W-:Y:S05]  /*ae60*/  @!P0 NANOSLEEP.SYNCS 0x989680 ;  /* 0x009896800000895d */ /* 0x002fea0003900000 */
[----:B------:R-:W1:Y:S02]  /*ae70*/  @!P0 SYNCS.PHASECHK.TRANS64 P0, [R9+URZ], R4 ;  /* 0x00000004090085a7 */ /* 0x000e64000800007f */
[----:B-1----:R-:W-:Y:S05]  /*ae80*/  @!P0 BRA `(.L_x_335) ;  /* 0xfffffffc00f08947 */ /* 0x002fea000383ffff */
[----:B------:R-:W-:Y:S05]  /*ae90*/  BRA `(.L_x_366) ;  /* 0xfffffff4007c7947 */ /* 0x000fea000383ffff */
.L_x_336:
[----:B0-----:R0:W1:Y:S02]  /*aea0*/  SYNCS.PHASECHK.TRANS64.TRYWAIT P0, [R8+URZ], R5 ;  /* 0x00000005080075a7 */ /* 0x001064000800017f */
[----:B-1----:R-:W-:Y:S05]  /*aeb0*/  @!P0 NANOSLEEP.SYNCS 0x989680 ;  /* 0x009896800000895d */ /* 0x002fea0003900000 */
[----:B------:R-:W1:Y:S02]  /*aec0*/  @!P0 SYNCS.PHASECHK.TRANS64 P0, [R8+URZ], R5 ;  /* 0x00000005080085a7 */ /* 0x000e64000800007f */
[----:B-1----:R-:W-:Y:S05]  /*aed0*/  @!P0 BRA `(.L_x_336) ;  /* 0xfffffffc00f08947 */ /* 0x002fea000383ffff */
[----:B------:R-:W-:Y:S05]  /*aee0*/  BRA `(.L_x_367) ;  /* 0xfffffff4008c7947 */ /* 0x000fea000383ffff */
.L_x_337:
[----:B-1----:R1:W2:Y:S02]  /*aef0*/  SYNCS.PHASECHK.TRANS64.TRYWAIT P0, [R11+URZ], R6 ;  /* 0x000000060b0075a7 */ /* 0x0022a4000800017f */
[----:B--2---:R-:W-:Y:S05]  /*af00*/  @!P0 NANOSLEEP.SYNCS 0x989680 ;  /* 0x009896800000895d */ /* 0x004fea0003900000 */
[----:B------:R-:W2:Y:S02]  /*af10*/  @!P0 SYNCS.PHASECHK.TRANS64 P0, [R11+URZ], R6 ;  /* 0x000000060b0085a7 */ /* 0x000ea4000800007f */
[----:B--2---:R-:W-:Y:S05]  /*af20*/  @!P0 BRA `(.L_x_337) ;  /* 0xfffffffc00f08947 */ /* 0x004fea000383ffff */
[----:B------:R-:W-:Y:S05]  /*af30*/  BRA `(.L_x_368) ;  /* 0xfffffff400947947 */ /* 0x000fea000383ffff */
.L_x_369:
[----:B------:R-:W-:-:S00]  /*af40*/  BRA `(.L_x_369) ;  /* 0xfffffffc00fc7947 */ /* 0x000fc0000383ffff */
[----:B------:R-:W-:-:S00]  /*af50*/  NOP ;  /* 0x0000000000007918 */ /* 0x000fc00000000000 */
        /* <DEDUP_REMOVED lines=10> */
.L_x_370:


//--------------------- .nv.global.init           --------------------------
	.section	.nv.global.init,"aw",@progbits
.nv.global.init:
	.type		$str$22,@object
	.size		$str$22,($str$23 - $str$22)
$str$22:
        /*0000*/ 	.byte	0x6b, 0x5f, 0x74, 0x69, 0x6c, 0x65, 0x5f, 0x63, 0x6f, 0x75, 0x6e, 0x74, 0x20, 0x3e, 0x3d, 0x20
        /*0010*/ 	.byte	0x31, 0x00
	.type		$str$23,@object
	.size		$str$23,(__unnamed_1 - $str$23)
$str$23:
        /*0012*/ 	.byte	0x2f, 0x74, 0x6d, 0x70, 0x2f, 0x63, 0x75, 0x74, 0x6c, 0x61, 0x73, 0x73, 0x5f, 0x73, 0x77, 0x65
        /*0022*/ 	.byte	0x65, 0x70, 0x5f, 0x73, 0x72, 0x63, 0x2f, 0x69, 0x6e, 0x63, 0x6c, 0x75, 0x64, 0x65, 0x2f, 0x63
        /*0032*/ 	.byte	0x75, 0x74, 0x6c, 0x61, 0x73, 0x73, 0x2f, 0x67, 0x65, 0x6d, 0x6d, 0x2f, 0x63, 0x6f, 0x6c, 0x6c
        /*0042*/ 	.byte	0x65, 0x63, 0x74, 0x69, 0x76, 0x65, 0x2f, 0x73, 0x6d, 0x39, 0x30, 0x5f, 0x6d, 0x6d, 0x61, 0x5f
        /*0052*/ 	.byte	0x74, 0x6d, 0x61, 0x5f, 0x67, 0x6d, 0x6d, 0x61, 0x5f, 0x73, 0x73, 0x5f, 0x77, 0x61, 0x72, 0x70
        /*0062*/ 	.byte	0x73, 0x70, 0x65, 0x63, 0x69, 0x61, 0x6c, 0x69, 0x7a, 0x65, 0x64, 0x2e, 0x68, 0x70, 0x70, 0x00
	.type		__unnamed_1,@object
	.size		__unnamed_1,(.L_0 - __unnamed_1)
__unnamed_1:
        /*0072*/ 	.byte	0x76, 0x6f, 0x69, 0x64, 0x20, 0x63, 0x75, 0x74, 0x6c, 0x61, 0x73, 0x73, 0x3a, 0x3a, 0x67, 0x65
        /* <DEDUP_REMOVED lines=172> */
        /*0b42*/ 	.byte	0x6e, 0x74, 0x69, 0x74, 0x79, 0x5d, 0x00
.L_0:


//--------------------- .nv.shared._ZN7cutlass13device_kernelINS_4gemm6kernel13GemmUniversalIN4cute5tupleIJiiiiEEENS1_10collective13CollectiveMmaINS1_34MainloopSm90TmaGmmaWarpSpecializedILi22ENS5_IJNS4_1CILi1EEENSA_ILi4EEESB_EEENS1_32KernelTmaWarpSpecializedPingpongEEENS5_IJNSA_ILi64EEENSA_ILi256EEENSA_ILi32EEEEEEaNS5_IJlSB_lEEEaSK_NS4_8TiledMMAINS4_8MMA_AtomIJNS4_4SM904GMMA27MMA_64x256x32_S32S8S8_SS_TNEEEENS4_6LayoutINS5_IJSB_SB_SB_EEENS5_IJNSA_ILi0EEEST_ST_EEEEENS5_IJNS4_10UnderscoreESW_SW_EEEEENS4_23SM90_TMA_LOAD_MULTICASTENS4_14ComposedLayoutINS4_7SwizzleILi1ELi4ELi3EEENS4_18smem_ptr_flag_bitsILi8EEENSR_INS5_IJNSA_ILi8EEESI_EEENS5_IJSI_SB_EEEEEEEvNS4_8identityENS4_13SM90_TMA_LOADES19_vS1A_EENS_8epilogue10collective6detail29Sm90TmaWarpSpecializedAdapterINS1E_15DefaultEpilogueIaSK_SK_NS1D_6thread17LinearCombinationIaLi1EiiLNS1I_9ScaleType4KindE0ELNS_15FloatRoundStyleE2EaEENS1_15EpilogueDefaultEEEEEvvEEEEvNT_6ParamsE --------------------------
	.section	.nv.shared._ZN7cutlass13device_kernelINS_4gemm6kernel13GemmUniversalIN4cute5tupleIJiiiiEEENS1_10collective13CollectiveMmaINS1_34MainloopSm90TmaGmmaWarpSpecializedILi22ENS5_IJNS4_1CILi1EEENSA_ILi4EEESB_EEENS1_32KernelTmaWarpSpecializedPingpongEEENS5_IJNSA_ILi64EEENSA_ILi256EEENSA_ILi32EEEEEEaNS5_IJlSB_lEEEaSK_NS4_8TiledMMAINS4_8MMA_AtomIJNS4_4SM904GMMA27MMA_64x256x32_S32S8S8_SS_TNEEEENS4_6LayoutINS5_IJSB_SB_SB_EEENS5_IJNSA_ILi0EEEST_ST_EEEEENS5_IJNS4_10UnderscoreESW_SW_EEEEENS4_23SM90_TMA_LOAD_MULTICASTENS4_14ComposedLayoutINS4_7SwizzleILi1ELi4ELi3EEENS4_18smem_ptr_flag_bitsILi8EEENSR_INS5_IJNSA_ILi8EEESI_EEENS5_IJSI_SB_EEEEEEEvNS4_8identityENS4_13SM90_TMA_LOADES19_vS1A_EENS_8epilogue10collective6detail29Sm90TmaWarpSpecializedAdapterINS1E_15DefaultEpilogueIaSK_SK_NS1D_6thread17LinearCombinationIaLi1EiiLNS1I_9ScaleType4KindE0ELNS_15FloatRoundStyleE2EaEENS1_15EpilogueDefaultEEEEEvvEEEEvNT_6ParamsE,"aw",@nobits
	.sectionflags	@""
	.align	16
	.zero		1024


//--------------------- .nv.shared.reserved.0     --------------------------
	.section	.nv.shared.reserved.0,"aw",@nobits
	.weak		__nv_reservedSMEM_offset_0_alias
	.size		__nv_reservedSMEM_offset_0_alias, 0, 0
	.other		__nv_reservedSMEM_offset_0_alias,@"STO_CUDA_RESERVED_SHARED STV_DEFAULT"
__nv_reservedSMEM_offset_0_alias:
	.zero		0


//--------------------- .nv.global                --------------------------
	.section	.nv.global,"aw",@nobits
.nv.global:
	.type		_ZN40_INTERNAL_ba532f09_4_k_cu_c323e34b_280244cute1_E,@object
	.size		_ZN40_INTERNAL_ba532f09_4_k_cu_c323e34b_280244cute1_E,(_ZN40_INTERNAL_ba532f09_4_k_cu_c323e34b_280244cuda3std3__45__cpo6cbeginE - _ZN40_INTERNAL_ba532f09_4_k_cu_c323e34b_280244cute1_E)
_ZN40_INTERNAL_ba532f09_4_k_cu_c323e34b_280244cute1_E:
	.zero		1
	.type		_ZN40_INTERNAL_ba532f09_4_k_cu_c323e34b_280244cuda3std3__45__cpo6cbeginE,@object
	.size		_ZN40_INTERNAL_ba532f09_4_k_cu_c323e34b_280244cuda3std3__45__cpo6cbeginE,(_ZN40_INTERNAL_ba532f09_4_k_cu_c323e34b_280244cuda3std3__48in_placeE - _ZN40_INTERNAL_ba532f09_4_k_cu_c323e34b_280244cuda3std3__45__cpo6cbeginE)
_ZN40_INTERNAL_ba532f09_4_k_cu_c323e34b_280244cuda3std3__45__cpo6cbeginE:
	.zero		1
	.type		_ZN40_INTERNAL_ba532f09_4_k_cu_c323e34b_280244cuda3std3__48in_placeE,@object
	.size		_ZN40_INTERNAL_ba532f09_4_k_cu_c323e34b_280244cuda3std3__48in_placeE,(_ZN40_INTERNAL_ba532f09_4_k_cu_c323e34b_280244cuda3std6ranges3__45__cpo9iter_moveE - _ZN40_INTERNAL_ba532f09_4_k_cu_c323e34b_280244cuda3std3__48in_placeE)
_ZN40_INTERNAL_ba532f09_4_k_cu_c323e34b_280244cuda3std3__48in_placeE:
	.zero		1
	.type		_ZN40_INTERNAL_ba532f09_4_k_cu_c323e34b_280244cuda3std6ranges3__45__cpo9iter_moveE,@object
	.size		_ZN40_INTERNAL_ba532f09_4_k_cu_c323e34b_280244cuda3std6ranges3__45__cpo9iter_moveE,(_ZN40_INTERNAL_ba532f09_4_k_cu_c323e34b_280244cuda3std3__45__cpo5beginE - _ZN40_INTERNAL_ba532f09_4_k_cu_c323e34b_280244cuda3std6ranges3__45__cpo9iter_moveE)
_ZN40_INTERNAL_ba532f09_4_k_cu_c323e34b_280244cuda3std6ranges3__45__cpo9iter_moveE:
	.zero		1
	.type		_ZN40_INTERNAL_ba532f09_4_k_cu_c323e34b_280244cuda3std3__45__cpo5beginE,@object
	.size		_ZN40_INTERNAL_ba532f09_4_k_cu_c323e34b_280244cuda3std3__45__cpo5beginE,(_ZN40_INTERNAL_ba532f09_4_k_cu_c323e34b_280244cuda3std3__442_GLOBAL__N__ba532f09_4_k_cu_c323e34b_280246ignoreE - _ZN40_INTERNAL_ba532f09_4_k_cu_c323e34b_280244cuda3std3__45__cpo5beginE)
_ZN40_INTERNAL_ba532f09_4_k_cu_c323e34b_280244cuda3std3__45__cpo5beginE:
	.zero		1
	.type		_ZN40_INTERNAL_ba532f09_4_k_cu_c323e34b_280244cuda3std3__442_GLOBAL__N__ba532f09_4_k_cu_c323e34b_280246ignoreE,@object
	.size		_ZN40_INTERNAL_ba532f09_4_k_cu_c323e34b_280244cuda3std3__442_GLOBAL__N__ba532f09_4_k_cu_c323e34b_280246ignoreE,(_ZN40_INTERNAL_ba532f09_4_k_cu_c323e34b_280244cute7productE - _ZN40_INTERNAL_ba532f09_4_k_cu_c323e34b_280244cuda3std3__442_GLOBAL__N__ba532f09_4_k_cu_c323e34b_280246ignoreE)
_ZN40_INTERNAL_ba532f09_4_k_cu_c323e34b_280244cuda3std3__442_GLOBAL__N__ba532f09_4_k_cu_c323e34b_280246ignoreE:
	.zero		1
	.type		_ZN40_INTERNAL_ba532f09_4_k_cu_c323e34b_280244cute7productE,@object
	.size		_ZN40_INTERNAL_ba532f09_4_k_cu_c323e34b_280244cute7productE,(_ZN40_INTERNAL_ba532f09_4_k_cu_c323e34b_280244cuda3std3__45__cpo3endE - _ZN40_INTERNAL_ba532f09_4_k_cu_c323e34b_280244cute7productE)
_ZN40_INTERNAL_ba532f09_4_k_cu_c323e34b_280244cute7productE:
	.zero		1
	.type		_ZN40_INTERNAL_ba532f09_4_k_cu_c323e34b_280244cuda3std3__45__cpo3endE,@object
	.size		_ZN40_INTERNAL_ba532f09_4_k_cu_c323e34b_280244cuda3std3__45__cpo3endE,(_ZN40_INTERNAL_ba532f09_4_k_cu_c323e34b_280244cuda3std3__419piecewise_constructE - _ZN40_INTERNAL_ba532f09_4_k_cu_c323e34b_280244cuda3std3__45__cpo3endE)
_ZN40_INTERNAL_ba532f09_4_k_cu_c323e34b_280244cuda3std3__45__cpo3endE:
	.zero		1
	.type		_ZN40_INTERNAL_ba532f09_4_k_cu_c323e34b_280244cuda3std3__419piecewise_constructE,@object
	.size		_ZN40_INTERNAL_ba532f09_4_k_cu_c323e34b_280244cuda3std3__419piecewise_constructE,(_ZN40_INTERNAL_ba532f09_4_k_cu_c323e34b_280244cuda3std3__45__cpo4cendE - _ZN40_INTERNAL_ba532f09_4_k_cu_c323e34b_280244cuda3std3__419piecewise_constructE)
_ZN40_INTERNAL_ba532f09_4_k_cu_c323e34b_280244cuda3std3__419piecewise_constructE:
	.zero		1
	.type		_ZN40_INTERNAL_ba532f09_4_k_cu_c323e34b_280244cuda3std3__45__cpo4cendE,@object
	.size		_ZN40_INTERNAL_ba532f09_4_k_cu_c323e34b_280244cuda3std3__45__cpo4cendE,(_ZN40_INTERNAL_ba532f09_4_k_cu_c323e34b_280244cuda3std6ranges3__45__cpo4swapE - _ZN40_INTERNAL_ba532f09_4_k_cu_c323e34b_280244cuda3std3__45__cpo4cendE)
_ZN40_INTERNAL_ba532f09_4_k_cu_c323e34b_280244cuda3std3__45__cpo4cendE:
	.zero		1
	.type		_ZN40_INTERNAL_ba532f09_4_k_cu_c323e34b_280244cuda3std6ranges3__45__cpo4swapE,@object
	.size		_ZN40_INTERNAL_ba532f09_4_k_cu_c323e34b_280244cuda3std6ranges3__45__cpo4swapE,(.L_8 - _ZN40_INTERNAL_ba532f09_4_k_cu_c323e34b_280244cuda3std6ranges3__45__cpo4swapE)
_ZN40_INTERNAL_ba532f09_4_k_cu_c323e34b_280244cuda3std6ranges3__45__cpo4swapE:
	.zero		1
.L_8:


//--------------------- .nv.constant0._ZN7cutlass13device_kernelINS_4gemm6kernel13GemmUniversalIN4cute5tupleIJiiiiEEENS1_10collective13CollectiveMmaINS1_34MainloopSm90TmaGmmaWarpSpecializedILi22ENS5_IJNS4_1CILi1EEENSA_ILi4EEESB_EEENS1_32KernelTmaWarpSpecializedPingpongEEENS5_IJNSA_ILi64EEENSA_ILi256EEENSA_ILi32EEEEEEaNS5_IJlSB_lEEEaSK_NS4_8TiledMMAINS4_8MMA_AtomIJNS4_4SM904GMMA27MMA_64x256x32_S32S8S8_SS_TNEEEENS4_6LayoutINS5_IJSB_SB_SB_EEENS5_IJNSA_ILi0EEEST_ST_EEEEENS5_IJNS4_10UnderscoreESW_SW_EEEEENS4_23SM90_TMA_LOAD_MULTICASTENS4_14ComposedLayoutINS4_7SwizzleILi1ELi4ELi3EEENS4_18smem_ptr_flag_bitsILi8EEENSR_INS5_IJNSA_ILi8EEESI_EEENS5_IJSI_SB_EEEEEEEvNS4_8identityENS4_13SM90_TMA_LOADES19_vS1A_EENS_8epilogue10collective6detail29Sm90TmaWarpSpecializedAdapterINS1E_15DefaultEpilogueIaSK_SK_NS1D_6thread17LinearCombinationIaLi1EiiLNS1I_9ScaleType4KindE0ELNS_15FloatRoundStyleE2EaEENS1_15EpilogueDefaultEEEEEvvEEEEvNT_6ParamsE --------------------------
	.section	.nv.constant0._ZN7cutlass13device_kernelINS_4gemm6kernel13GemmUniversalIN4cute5tupleIJiiiiEEENS1_10collective13CollectiveMmaINS1_34MainloopSm90TmaGmmaWarpSpecializedILi22ENS5_IJNS4_1CILi1EEENSA_ILi4EEESB_EEENS1_32KernelTmaWarpSpecializedPingpongEEENS5_IJNSA_ILi64EEENSA_ILi256EEENSA_ILi32EEEEEEaNS5_IJlSB_lEEEaSK_NS4_8TiledMMAINS4_8MMA_AtomIJNS4_4SM904GMMA27MMA_64x256x32_S32S8S8_SS_TNEEEENS4_6LayoutINS5_IJSB_SB_SB_EEENS5_IJNSA_ILi0EEEST_ST_EEEEENS5_IJNS4_10UnderscoreESW_SW_EEEEENS4_23SM90_TMA_LOAD_MULTICASTENS4_14ComposedLayoutINS4_7SwizzleILi1ELi4ELi3EEENS4_18smem_ptr_flag_bitsILi8EEENSR_INS5_IJNSA_ILi8EEESI_EEENS5_IJSI_SB_EEEEEEEvNS4_8identityENS4_13SM90_TMA_LOADES19_vS1A_EENS_8epilogue10collective6detail29Sm90TmaWarpSpecializedAdapterINS1E_15DefaultEpilogueIaSK_SK_NS1D_6thread17LinearCombinationIaLi1EiiLNS1I_9ScaleType4KindE0ELNS_15FloatRoundStyleE2EaEENS1_15EpilogueDefaultEEEEEvvEEEEvNT_6ParamsE,"a",@progbits
	.sectionflags	@""
	.align	4
.nv.constant0._ZN7cutlass13device_kernelINS_4gemm6kernel13GemmUniversalIN4cute5tupleIJiiiiEEENS1_10collective13CollectiveMmaINS1_34MainloopSm90TmaGmmaWarpSpecializedILi22ENS5_IJNS4_1CILi1EEENSA_ILi4EEESB_EEENS1_32KernelTmaWarpSpecializedPingpongEEENS5_IJNSA_ILi64EEENSA_ILi256EEENSA_ILi32EEEEEEaNS5_IJlSB_lEEEaSK_NS4_8TiledMMAINS4_8MMA_AtomIJNS4_4SM904GMMA27MMA_64x256x32_S32S8S8_SS_TNEEEENS4_6LayoutINS5_IJSB_SB_SB_EEENS5_IJNSA_ILi0EEEST_ST_EEEEENS5_IJNS4_10UnderscoreESW_SW_EEEEENS4_23SM90_TMA_LOAD_MULTICASTENS4_14ComposedLayoutINS4_7SwizzleILi1ELi4ELi3EEENS4_18smem_ptr_flag_bitsILi8EEENSR_INS5_IJNSA_ILi8EEESI_EEENS5_IJSI_SB_EEEEEEEvNS4_8identityENS4_13SM90_TMA_LOADES19_vS1A_EENS_8epilogue10collective6detail29Sm90TmaWarpSpecializedAdapterINS1E_15DefaultEpilogueIaSK_SK_NS1D_6thread17LinearCombinationIaLi1EiiLNS1I_9ScaleType4KindE0ELNS_15FloatRoundStyleE2EaEENS1_15EpilogueDefaultEEEEEvvEEEEvNT_6ParamsE:
	.zero		1664


//--------------------- SYMBOLS --------------------------

	.type		.nv.reservedSmem.offset0,@object
	.size		.nv.reservedSmem.offset0,0x4
	.type		__assertfail,@function
